//
// Generated by NVIDIA NVVM Compiler
//
// Compiler Build ID: CL-36424714
// Cuda compilation tools, release 13.0, V13.0.88
// Based on NVVM 20.0.0
//

.version 9.0
.target sm_100
.address_size 64

	// .globl	_Z11printArray0Pii
.extern .func  (.param .b32 func_retval0) vprintf
(
	.param .b64 vprintf_param_0,
	.param .b64 vprintf_param_1
)
;
// _ZZ16BlockSortKernel2PiS_S_iiE12temp_storage has been demoted
.global .align 1 .b8 _ZN34_INTERNAL_4bd98c47_4_k_cu_58a6bfe04cuda3std3__45__cpo5beginE[1];
.global .align 1 .b8 _ZN34_INTERNAL_4bd98c47_4_k_cu_58a6bfe04cuda3std3__45__cpo3endE[1];
.global .align 1 .b8 _ZN34_INTERNAL_4bd98c47_4_k_cu_58a6bfe04cuda3std3__45__cpo6cbeginE[1];
.global .align 1 .b8 _ZN34_INTERNAL_4bd98c47_4_k_cu_58a6bfe04cuda3std3__45__cpo4cendE[1];
.global .align 1 .b8 _ZN34_INTERNAL_4bd98c47_4_k_cu_58a6bfe04cuda3std3__45__cpo6rbeginE[1];
.global .align 1 .b8 _ZN34_INTERNAL_4bd98c47_4_k_cu_58a6bfe04cuda3std3__45__cpo4rendE[1];
.global .align 1 .b8 _ZN34_INTERNAL_4bd98c47_4_k_cu_58a6bfe04cuda3std3__45__cpo7crbeginE[1];
.global .align 1 .b8 _ZN34_INTERNAL_4bd98c47_4_k_cu_58a6bfe04cuda3std3__45__cpo5crendE[1];
.global .align 1 .b8 _ZN34_INTERNAL_4bd98c47_4_k_cu_58a6bfe04cuda3std3__436_GLOBAL__N__4bd98c47_4_k_cu_58a6bfe06ignoreE[1];
.global .align 1 .b8 _ZN34_INTERNAL_4bd98c47_4_k_cu_58a6bfe04cuda3std3__419piecewise_constructE[1];
.global .align 1 .b8 _ZN34_INTERNAL_4bd98c47_4_k_cu_58a6bfe04cuda3std3__48in_placeE[1];
.global .align 1 .b8 _ZN34_INTERNAL_4bd98c47_4_k_cu_58a6bfe04cuda3std3__420unreachable_sentinelE[1];
.global .align 1 .b8 _ZN34_INTERNAL_4bd98c47_4_k_cu_58a6bfe04cuda3std3__47nulloptE[1];
.global .align 1 .b8 _ZN34_INTERNAL_4bd98c47_4_k_cu_58a6bfe04cuda3std3__48unexpectE[1];
.global .align 1 .b8 _ZN34_INTERNAL_4bd98c47_4_k_cu_58a6bfe04cuda3std6ranges3__45__cpo4swapE[1];
.global .align 1 .b8 _ZN34_INTERNAL_4bd98c47_4_k_cu_58a6bfe04cuda3std6ranges3__45__cpo9iter_moveE[1];
.global .align 1 .b8 _ZN34_INTERNAL_4bd98c47_4_k_cu_58a6bfe04cuda3std6ranges3__45__cpo5beginE[1];
.global .align 1 .b8 _ZN34_INTERNAL_4bd98c47_4_k_cu_58a6bfe04cuda3std6ranges3__45__cpo3endE[1];
.global .align 1 .b8 _ZN34_INTERNAL_4bd98c47_4_k_cu_58a6bfe04cuda3std6ranges3__45__cpo6cbeginE[1];
.global .align 1 .b8 _ZN34_INTERNAL_4bd98c47_4_k_cu_58a6bfe04cuda3std6ranges3__45__cpo4cendE[1];
.global .align 1 .b8 _ZN34_INTERNAL_4bd98c47_4_k_cu_58a6bfe04cuda3std6ranges3__45__cpo7advanceE[1];
.global .align 1 .b8 _ZN34_INTERNAL_4bd98c47_4_k_cu_58a6bfe04cuda3std6ranges3__45__cpo9iter_swapE[1];
.global .align 1 .b8 _ZN34_INTERNAL_4bd98c47_4_k_cu_58a6bfe04cuda3std6ranges3__45__cpo4nextE[1];
.global .align 1 .b8 _ZN34_INTERNAL_4bd98c47_4_k_cu_58a6bfe04cuda3std6ranges3__45__cpo4prevE[1];
.global .align 1 .b8 _ZN34_INTERNAL_4bd98c47_4_k_cu_58a6bfe04cuda3std6ranges3__45__cpo4dataE[1];
.global .align 1 .b8 _ZN34_INTERNAL_4bd98c47_4_k_cu_58a6bfe04cuda3std6ranges3__45__cpo5cdataE[1];
.global .align 1 .b8 _ZN34_INTERNAL_4bd98c47_4_k_cu_58a6bfe04cuda3std6ranges3__45__cpo4sizeE[1];
.global .align 1 .b8 _ZN34_INTERNAL_4bd98c47_4_k_cu_58a6bfe04cuda3std6ranges3__45__cpo5ssizeE[1];
.global .align 1 .b8 _ZN34_INTERNAL_4bd98c47_4_k_cu_58a6bfe04cuda3std6ranges3__45__cpo8distanceE[1];
.global .align 1 .b8 _ZN34_INTERNAL_4bd98c47_4_k_cu_58a6bfe06thrust24THRUST_300001_SM_1000_NS6system6detail10sequential3seqE[1];
.global .align 1 .b8 _ZN34_INTERNAL_4bd98c47_4_k_cu_58a6bfe06thrust24THRUST_300001_SM_1000_NS12placeholders2_1E[1];
.global .align 1 .b8 _ZN34_INTERNAL_4bd98c47_4_k_cu_58a6bfe06thrust24THRUST_300001_SM_1000_NS12placeholders2_2E[1];
.global .align 1 .b8 _ZN34_INTERNAL_4bd98c47_4_k_cu_58a6bfe06thrust24THRUST_300001_SM_1000_NS12placeholders2_3E[1];
.global .align 1 .b8 _ZN34_INTERNAL_4bd98c47_4_k_cu_58a6bfe06thrust24THRUST_300001_SM_1000_NS12placeholders2_4E[1];
.global .align 1 .b8 _ZN34_INTERNAL_4bd98c47_4_k_cu_58a6bfe06thrust24THRUST_300001_SM_1000_NS12placeholders2_5E[1];
.global .align 1 .b8 _ZN34_INTERNAL_4bd98c47_4_k_cu_58a6bfe06thrust24THRUST_300001_SM_1000_NS12placeholders2_6E[1];
.global .align 1 .b8 _ZN34_INTERNAL_4bd98c47_4_k_cu_58a6bfe06thrust24THRUST_300001_SM_1000_NS12placeholders2_7E[1];
.global .align 1 .b8 _ZN34_INTERNAL_4bd98c47_4_k_cu_58a6bfe06thrust24THRUST_300001_SM_1000_NS12placeholders2_8E[1];
.global .align 1 .b8 _ZN34_INTERNAL_4bd98c47_4_k_cu_58a6bfe06thrust24THRUST_300001_SM_1000_NS12placeholders2_9E[1];
.global .align 1 .b8 _ZN34_INTERNAL_4bd98c47_4_k_cu_58a6bfe06thrust24THRUST_300001_SM_1000_NS12placeholders3_10E[1];
.global .align 1 .b8 $str[4] = {37, 100, 32};
.global .align 1 .b8 $str$1[2] = {10};

.visible .entry _Z11printArray0Pii(
	.param .u64 .ptr .align 1 _Z11printArray0Pii_param_0,
	.param .u32 _Z11printArray0Pii_param_1
)
{
	.local .align 8 .b8 	__local_depot0[8];
	.reg .b64 	%SP;
	.reg .b64 	%SPL;
	.reg .pred 	%p<39>;
	.reg .b32 	%r<140>;
	.reg .b64 	%rd<105>;

	mov.u64 	%SPL, __local_depot0;
	cvta.local.u64 	%SP, %SPL;
	ld.param.u64 	%rd9, [_Z11printArray0Pii_param_0];
	ld.param.u32 	%r17, [_Z11printArray0Pii_param_1];
	cvta.to.global.u64 	%rd1, %rd9;
	add.u64 	%rd10, %SP, 0;
	add.u64 	%rd2, %SPL, 0;
	setp.lt.s32 	%p1, %r17, 1;
	@%p1 bra 	$L__BB0_71;
	and.b32  	%r1, %r17, 15;
	setp.lt.u32 	%p2, %r17, 16;
	mov.b32 	%r136, 0;
	@%p2 bra 	$L__BB0_36;
	and.b32  	%r136, %r17, 2147483632;
	mov.b32 	%r134, 0;
	mov.u64 	%rd12, $str;
$L__BB0_3:
	.pragma "nounroll";
	mul.wide.u32 	%rd11, %r134, 4;
	add.s64 	%rd3, %rd1, %rd11;
	ld.global.u32 	%r20, [%rd3];
	setp.ne.s32 	%p3, %r20, 0;
	@%p3 bra 	$L__BB0_5;
	st.local.u32 	[%rd2], %r134;
	cvta.global.u64 	%rd13, %rd12;
	{ // callseq 0, 0
	.param .b64 param0;
	st.param.b64 	[param0], %rd13;
	.param .b64 param1;
	st.param.b64 	[param1], %rd10;
	.param .b32 retval0;
	call.uni (retval0), 
	vprintf, 
	(
	param0, 
	param1
	);
	ld.param.b32 	%r21, [retval0];
	} // callseq 0
$L__BB0_5:
	ld.global.u32 	%r23, [%rd3+4];
	setp.ne.s32 	%p4, %r23, 0;
	@%p4 bra 	$L__BB0_7;
	add.s32 	%r24, %r134, 1;
	st.local.u32 	[%rd2], %r24;
	cvta.global.u64 	%rd16, %rd12;
	{ // callseq 1, 0
	.param .b64 param0;
	st.param.b64 	[param0], %rd16;
	.param .b64 param1;
	st.param.b64 	[param1], %rd10;
	.param .b32 retval0;
	call.uni (retval0), 
	vprintf, 
	(
	param0, 
	param1
	);
	ld.param.b32 	%r25, [retval0];
	} // callseq 1
$L__BB0_7:
	ld.global.u32 	%r27, [%rd3+8];
	setp.ne.s32 	%p5, %r27, 0;
	@%p5 bra 	$L__BB0_9;
	add.s32 	%r28, %r134, 2;
	st.local.u32 	[%rd2], %r28;
	cvta.global.u64 	%rd19, %rd12;
	{ // callseq 2, 0
	.param .b64 param0;
	st.param.b64 	[param0], %rd19;
	.param .b64 param1;
	st.param.b64 	[param1], %rd10;
	.param .b32 retval0;
	call.uni (retval0), 
	vprintf, 
	(
	param0, 
	param1
	);
	ld.param.b32 	%r29, [retval0];
	} // callseq 2
$L__BB0_9:
	ld.global.u32 	%r31, [%rd3+12];
	setp.ne.s32 	%p6, %r31, 0;
	@%p6 bra 	$L__BB0_11;
	add.s32 	%r32, %r134, 3;
	st.local.u32 	[%rd2], %r32;
	cvta.global.u64 	%rd22, %rd12;
	{ // callseq 3, 0
	.param .b64 param0;
	st.param.b64 	[param0], %rd22;
	.param .b64 param1;
	st.param.b64 	[param1], %rd10;
	.param .b32 retval0;
	call.uni (retval0), 
	vprintf, 
	(
	param0, 
	param1
	);
	ld.param.b32 	%r33, [retval0];
	} // callseq 3
$L__BB0_11:
	ld.global.u32 	%r35, [%rd3+16];
	setp.ne.s32 	%p7, %r35, 0;
	@%p7 bra 	$L__BB0_13;
	add.s32 	%r36, %r134, 4;
	st.local.u32 	[%rd2], %r36;
	cvta.global.u64 	%rd25, %rd12;
	{ // callseq 4, 0
	.param .b64 param0;
	st.param.b64 	[param0], %rd25;
	.param .b64 param1;
	st.param.b64 	[param1], %rd10;
	.param .b32 retval0;
	call.uni (retval0), 
	vprintf, 
	(
	param0, 
	param1
	);
	ld.param.b32 	%r37, [retval0];
	} // callseq 4
$L__BB0_13:
	ld.global.u32 	%r39, [%rd3+20];
	setp.ne.s32 	%p8, %r39, 0;
	@%p8 bra 	$L__BB0_15;
	add.s32 	%r40, %r134, 5;
	st.local.u32 	[%rd2], %r40;
	cvta.global.u64 	%rd28, %rd12;
	{ // callseq 5, 0
	.param .b64 param0;
	st.param.b64 	[param0], %rd28;
	.param .b64 param1;
	st.param.b64 	[param1], %rd10;
	.param .b32 retval0;
	call.uni (retval0), 
	vprintf, 
	(
	param0, 
	param1
	);
	ld.param.b32 	%r41, [retval0];
	} // callseq 5
$L__BB0_15:
	ld.global.u32 	%r43, [%rd3+24];
	setp.ne.s32 	%p9, %r43, 0;
	@%p9 bra 	$L__BB0_17;
	add.s32 	%r44, %r134, 6;
	st.local.u32 	[%rd2], %r44;
	cvta.global.u64 	%rd31, %rd12;
	{ // callseq 6, 0
	.param .b64 param0;
	st.param.b64 	[param0], %rd31;
	.param .b64 param1;
	st.param.b64 	[param1], %rd10;
	.param .b32 retval0;
	call.uni (retval0), 
	vprintf, 
	(
	param0, 
	param1
	);
	ld.param.b32 	%r45, [retval0];
	} // callseq 6
$L__BB0_17:
	ld.global.u32 	%r47, [%rd3+28];
	setp.ne.s32 	%p10, %r47, 0;
	@%p10 bra 	$L__BB0_19;
	add.s32 	%r48, %r134, 7;
	st.local.u32 	[%rd2], %r48;
	cvta.global.u64 	%rd34, %rd12;
	{ // callseq 7, 0
	.param .b64 param0;
	st.param.b64 	[param0], %rd34;
	.param .b64 param1;
	st.param.b64 	[param1], %rd10;
	.param .b32 retval0;
	call.uni (retval0), 
	vprintf, 
	(
	param0, 
	param1
	);
	ld.param.b32 	%r49, [retval0];
	} // callseq 7
$L__BB0_19:
	ld.global.u32 	%r51, [%rd3+32];
	setp.ne.s32 	%p11, %r51, 0;
	@%p11 bra 	$L__BB0_21;
	add.s32 	%r52, %r134, 8;
	st.local.u32 	[%rd2], %r52;
	cvta.global.u64 	%rd37, %rd12;
	{ // callseq 8, 0
	.param .b64 param0;
	st.param.b64 	[param0], %rd37;
	.param .b64 param1;
	st.param.b64 	[param1], %rd10;
	.param .b32 retval0;
	call.uni (retval0), 
	vprintf, 
	(
	param0, 
	param1
	);
	ld.param.b32 	%r53, [retval0];
	} // callseq 8
$L__BB0_21:
	ld.global.u32 	%r55, [%rd3+36];
	setp.ne.s32 	%p12, %r55, 0;
	@%p12 bra 	$L__BB0_23;
	add.s32 	%r56, %r134, 9;
	st.local.u32 	[%rd2], %r56;
	cvta.global.u64 	%rd40, %rd12;
	{ // callseq 9, 0
	.param .b64 param0;
	st.param.b64 	[param0], %rd40;
	.param .b64 param1;
	st.param.b64 	[param1], %rd10;
	.param .b32 retval0;
	call.uni (retval0), 
	vprintf, 
	(
	param0, 
	param1
	);
	ld.param.b32 	%r57, [retval0];
	} // callseq 9
$L__BB0_23:
	ld.global.u32 	%r59, [%rd3+40];
	setp.ne.s32 	%p13, %r59, 0;
	@%p13 bra 	$L__BB0_25;
	add.s32 	%r60, %r134, 10;
	st.local.u32 	[%rd2], %r60;
	cvta.global.u64 	%rd43, %rd12;
	{ // callseq 10, 0
	.param .b64 param0;
	st.param.b64 	[param0], %rd43;
	.param .b64 param1;
	st.param.b64 	[param1], %rd10;
	.param .b32 retval0;
	call.uni (retval0), 
	vprintf, 
	(
	param0, 
	param1
	);
	ld.param.b32 	%r61, [retval0];
	} // callseq 10
$L__BB0_25:
	ld.global.u32 	%r63, [%rd3+44];
	setp.ne.s32 	%p14, %r63, 0;
	@%p14 bra 	$L__BB0_27;
	add.s32 	%r64, %r134, 11;
	st.local.u32 	[%rd2], %r64;
	cvta.global.u64 	%rd46, %rd12;
	{ // callseq 11, 0
	.param .b64 param0;
	st.param.b64 	[param0], %rd46;
	.param .b64 param1;
	st.param.b64 	[param1], %rd10;
	.param .b32 retval0;
	call.uni (retval0), 
	vprintf, 
	(
	param0, 
	param1
	);
	ld.param.b32 	%r65, [retval0];
	} // callseq 11
$L__BB0_27:
	ld.global.u32 	%r67, [%rd3+48];
	setp.ne.s32 	%p15, %r67, 0;
	@%p15 bra 	$L__BB0_29;
	add.s32 	%r68, %r134, 12;
	st.local.u32 	[%rd2], %r68;
	cvta.global.u64 	%rd49, %rd12;
	{ // callseq 12, 0
	.param .b64 param0;
	st.param.b64 	[param0], %rd49;
	.param .b64 param1;
	st.param.b64 	[param1], %rd10;
	.param .b32 retval0;
	call.uni (retval0), 
	vprintf, 
	(
	param0, 
	param1
	);
	ld.param.b32 	%r69, [retval0];
	} // callseq 12
$L__BB0_29:
	ld.global.u32 	%r71, [%rd3+52];
	setp.ne.s32 	%p16, %r71, 0;
	@%p16 bra 	$L__BB0_31;
	add.s32 	%r72, %r134, 13;
	st.local.u32 	[%rd2], %r72;
	cvta.global.u64 	%rd52, %rd12;
	{ // callseq 13, 0
	.param .b64 param0;
	st.param.b64 	[param0], %rd52;
	.param .b64 param1;
	st.param.b64 	[param1], %rd10;
	.param .b32 retval0;
	call.uni (retval0), 
	vprintf, 
	(
	param0, 
	param1
	);
	ld.param.b32 	%r73, [retval0];
	} // callseq 13
$L__BB0_31:
	ld.global.u32 	%r75, [%rd3+56];
	setp.ne.s32 	%p17, %r75, 0;
	@%p17 bra 	$L__BB0_33;
	add.s32 	%r76, %r134, 14;
	st.local.u32 	[%rd2], %r76;
	cvta.global.u64 	%rd55, %rd12;
	{ // callseq 14, 0
	.param .b64 param0;
	st.param.b64 	[param0], %rd55;
	.param .b64 param1;
	st.param.b64 	[param1], %rd10;
	.param .b32 retval0;
	call.uni (retval0), 
	vprintf, 
	(
	param0, 
	param1
	);
	ld.param.b32 	%r77, [retval0];
	} // callseq 14
$L__BB0_33:
	ld.global.u32 	%r79, [%rd3+60];
	setp.ne.s32 	%p18, %r79, 0;
	@%p18 bra 	$L__BB0_35;
	add.s32 	%r80, %r134, 15;
	st.local.u32 	[%rd2], %r80;
	cvta.global.u64 	%rd58, %rd12;
	{ // callseq 15, 0
	.param .b64 param0;
	st.param.b64 	[param0], %rd58;
	.param .b64 param1;
	st.param.b64 	[param1], %rd10;
	.param .b32 retval0;
	call.uni (retval0), 
	vprintf, 
	(
	param0, 
	param1
	);
	ld.param.b32 	%r81, [retval0];
	} // callseq 15
$L__BB0_35:
	add.s32 	%r134, %r134, 16;
	setp.ne.s32 	%p19, %r134, %r136;
	@%p19 bra 	$L__BB0_3;
$L__BB0_36:
	setp.eq.s32 	%p20, %r1, 0;
	@%p20 bra 	$L__BB0_71;
	and.b32  	%r6, %r17, 7;
	setp.lt.u32 	%p21, %r1, 8;
	@%p21 bra 	$L__BB0_55;
	mul.wide.u32 	%rd60, %r136, 4;
	add.s64 	%rd4, %rd1, %rd60;
	ld.global.u32 	%r83, [%rd4];
	setp.ne.s32 	%p22, %r83, 0;
	@%p22 bra 	$L__BB0_40;
	st.local.u32 	[%rd2], %r136;
	mov.u64 	%rd61, $str;
	cvta.global.u64 	%rd62, %rd61;
	{ // callseq 16, 0
	.param .b64 param0;
	st.param.b64 	[param0], %rd62;
	.param .b64 param1;
	st.param.b64 	[param1], %rd10;
	.param .b32 retval0;
	call.uni (retval0), 
	vprintf, 
	(
	param0, 
	param1
	);
	ld.param.b32 	%r84, [retval0];
	} // callseq 16
$L__BB0_40:
	ld.global.u32 	%r86, [%rd4+4];
	setp.ne.s32 	%p23, %r86, 0;
	@%p23 bra 	$L__BB0_42;
	add.s32 	%r87, %r136, 1;
	st.local.u32 	[%rd2], %r87;
	mov.u64 	%rd64, $str;
	cvta.global.u64 	%rd65, %rd64;
	{ // callseq 17, 0
	.param .b64 param0;
	st.param.b64 	[param0], %rd65;
	.param .b64 param1;
	st.param.b64 	[param1], %rd10;
	.param .b32 retval0;
	call.uni (retval0), 
	vprintf, 
	(
	param0, 
	param1
	);
	ld.param.b32 	%r88, [retval0];
	} // callseq 17
$L__BB0_42:
	ld.global.u32 	%r90, [%rd4+8];
	setp.ne.s32 	%p24, %r90, 0;
	@%p24 bra 	$L__BB0_44;
	add.s32 	%r91, %r136, 2;
	st.local.u32 	[%rd2], %r91;
	mov.u64 	%rd67, $str;
	cvta.global.u64 	%rd68, %rd67;
	{ // callseq 18, 0
	.param .b64 param0;
	st.param.b64 	[param0], %rd68;
	.param .b64 param1;
	st.param.b64 	[param1], %rd10;
	.param .b32 retval0;
	call.uni (retval0), 
	vprintf, 
	(
	param0, 
	param1
	);
	ld.param.b32 	%r92, [retval0];
	} // callseq 18
$L__BB0_44:
	ld.global.u32 	%r94, [%rd4+12];
	setp.ne.s32 	%p25, %r94, 0;
	@%p25 bra 	$L__BB0_46;
	add.s32 	%r95, %r136, 3;
	st.local.u32 	[%rd2], %r95;
	mov.u64 	%rd70, $str;
	cvta.global.u64 	%rd71, %rd70;
	{ // callseq 19, 0
	.param .b64 param0;
	st.param.b64 	[param0], %rd71;
	.param .b64 param1;
	st.param.b64 	[param1], %rd10;
	.param .b32 retval0;
	call.uni (retval0), 
	vprintf, 
	(
	param0, 
	param1
	);
	ld.param.b32 	%r96, [retval0];
	} // callseq 19
$L__BB0_46:
	ld.global.u32 	%r98, [%rd4+16];
	setp.ne.s32 	%p26, %r98, 0;
	@%p26 bra 	$L__BB0_48;
	add.s32 	%r99, %r136, 4;
	st.local.u32 	[%rd2], %r99;
	mov.u64 	%rd73, $str;
	cvta.global.u64 	%rd74, %rd73;
	{ // callseq 20, 0
	.param .b64 param0;
	st.param.b64 	[param0], %rd74;
	.param .b64 param1;
	st.param.b64 	[param1], %rd10;
	.param .b32 retval0;
	call.uni (retval0), 
	vprintf, 
	(
	param0, 
	param1
	);
	ld.param.b32 	%r100, [retval0];
	} // callseq 20
$L__BB0_48:
	ld.global.u32 	%r102, [%rd4+20];
	setp.ne.s32 	%p27, %r102, 0;
	@%p27 bra 	$L__BB0_50;
	add.s32 	%r103, %r136, 5;
	st.local.u32 	[%rd2], %r103;
	mov.u64 	%rd76, $str;
	cvta.global.u64 	%rd77, %rd76;
	{ // callseq 21, 0
	.param .b64 param0;
	st.param.b64 	[param0], %rd77;
	.param .b64 param1;
	st.param.b64 	[param1], %rd10;
	.param .b32 retval0;
	call.uni (retval0), 
	vprintf, 
	(
	param0, 
	param1
	);
	ld.param.b32 	%r104, [retval0];
	} // callseq 21
$L__BB0_50:
	ld.global.u32 	%r106, [%rd4+24];
	setp.ne.s32 	%p28, %r106, 0;
	@%p28 bra 	$L__BB0_52;
	add.s32 	%r107, %r136, 6;
	st.local.u32 	[%rd2], %r107;
	mov.u64 	%rd79, $str;
	cvta.global.u64 	%rd80, %rd79;
	{ // callseq 22, 0
	.param .b64 param0;
	st.param.b64 	[param0], %rd80;
	.param .b64 param1;
	st.param.b64 	[param1], %rd10;
	.param .b32 retval0;
	call.uni (retval0), 
	vprintf, 
	(
	param0, 
	param1
	);
	ld.param.b32 	%r108, [retval0];
	} // callseq 22
$L__BB0_52:
	ld.global.u32 	%r110, [%rd4+28];
	setp.ne.s32 	%p29, %r110, 0;
	@%p29 bra 	$L__BB0_54;
	add.s32 	%r111, %r136, 7;
	st.local.u32 	[%rd2], %r111;
	mov.u64 	%rd82, $str;
	cvta.global.u64 	%rd83, %rd82;
	{ // callseq 23, 0
	.param .b64 param0;
	st.param.b64 	[param0], %rd83;
	.param .b64 param1;
	st.param.b64 	[param1], %rd10;
	.param .b32 retval0;
	call.uni (retval0), 
	vprintf, 
	(
	param0, 
	param1
	);
	ld.param.b32 	%r112, [retval0];
	} // callseq 23
$L__BB0_54:
	add.s32 	%r136, %r136, 8;
$L__BB0_55:
	setp.eq.s32 	%p30, %r6, 0;
	@%p30 bra 	$L__BB0_71;
	and.b32  	%r9, %r17, 3;
	setp.lt.u32 	%p31, %r6, 4;
	@%p31 bra 	$L__BB0_66;
	mul.wide.u32 	%rd85, %r136, 4;
	add.s64 	%rd5, %rd1, %rd85;
	ld.global.u32 	%r114, [%rd5];
	setp.ne.s32 	%p32, %r114, 0;
	@%p32 bra 	$L__BB0_59;
	st.local.u32 	[%rd2], %r136;
	mov.u64 	%rd86, $str;
	cvta.global.u64 	%rd87, %rd86;
	{ // callseq 24, 0
	.param .b64 param0;
	st.param.b64 	[param0], %rd87;
	.param .b64 param1;
	st.param.b64 	[param1], %rd10;
	.param .b32 retval0;
	call.uni (retval0), 
	vprintf, 
	(
	param0, 
	param1
	);
	ld.param.b32 	%r115, [retval0];
	} // callseq 24
$L__BB0_59:
	ld.global.u32 	%r117, [%rd5+4];
	setp.ne.s32 	%p33, %r117, 0;
	@%p33 bra 	$L__BB0_61;
	add.s32 	%r118, %r136, 1;
	st.local.u32 	[%rd2], %r118;
	mov.u64 	%rd89, $str;
	cvta.global.u64 	%rd90, %rd89;
	{ // callseq 25, 0
	.param .b64 param0;
	st.param.b64 	[param0], %rd90;
	.param .b64 param1;
	st.param.b64 	[param1], %rd10;
	.param .b32 retval0;
	call.uni (retval0), 
	vprintf, 
	(
	param0, 
	param1
	);
	ld.param.b32 	%r119, [retval0];
	} // callseq 25
$L__BB0_61:
	ld.global.u32 	%r121, [%rd5+8];
	setp.ne.s32 	%p34, %r121, 0;
	@%p34 bra 	$L__BB0_63;
	add.s32 	%r122, %r136, 2;
	st.local.u32 	[%rd2], %r122;
	mov.u64 	%rd92, $str;
	cvta.global.u64 	%rd93, %rd92;
	{ // callseq 26, 0
	.param .b64 param0;
	st.param.b64 	[param0], %rd93;
	.param .b64 param1;
	st.param.b64 	[param1], %rd10;
	.param .b32 retval0;
	call.uni (retval0), 
	vprintf, 
	(
	param0, 
	param1
	);
	ld.param.b32 	%r123, [retval0];
	} // callseq 26
$L__BB0_63:
	ld.global.u32 	%r125, [%rd5+12];
	setp.ne.s32 	%p35, %r125, 0;
	@%p35 bra 	$L__BB0_65;
	add.s32 	%r126, %r136, 3;
	st.local.u32 	[%rd2], %r126;
	mov.u64 	%rd95, $str;
	cvta.global.u64 	%rd96, %rd95;
	{ // callseq 27, 0
	.param .b64 param0;
	st.param.b64 	[param0], %rd96;
	.param .b64 param1;
	st.param.b64 	[param1], %rd10;
	.param .b32 retval0;
	call.uni (retval0), 
	vprintf, 
	(
	param0, 
	param1
	);
	ld.param.b32 	%r127, [retval0];
	} // callseq 27
$L__BB0_65:
	add.s32 	%r136, %r136, 4;
$L__BB0_66:
	setp.eq.s32 	%p36, %r9, 0;
	@%p36 bra 	$L__BB0_71;
	mul.wide.u32 	%rd98, %r136, 4;
	add.s64 	%rd104, %rd1, %rd98;
	neg.s32 	%r138, %r9;
	mov.u64 	%rd99, $str;
$L__BB0_68:
	.pragma "nounroll";
	ld.global.u32 	%r129, [%rd104];
	setp.ne.s32 	%p37, %r129, 0;
	@%p37 bra 	$L__BB0_70;
	st.local.u32 	[%rd2], %r136;
	cvta.global.u64 	%rd100, %rd99;
	{ // callseq 28, 0
	.param .b64 param0;
	st.param.b64 	[param0], %rd100;
	.param .b64 param1;
	st.param.b64 	[param1], %rd10;
	.param .b32 retval0;
	call.uni (retval0), 
	vprintf, 
	(
	param0, 
	param1
	);
	ld.param.b32 	%r130, [retval0];
	} // callseq 28
$L__BB0_70:
	add.s32 	%r136, %r136, 1;
	add.s64 	%rd104, %rd104, 4;
	add.s32 	%r138, %r138, 1;
	setp.ne.s32 	%p38, %r138, 0;
	@%p38 bra 	$L__BB0_68;
$L__BB0_71:
	mov.u64 	%rd102, $str$1;
	cvta.global.u64 	%rd103, %rd102;
	{ // callseq 29, 0
	.param .b64 param0;
	st.param.b64 	[param0], %rd103;
	.param .b64 param1;
	st.param.b64 	[param1], 0;
	.param .b32 retval0;
	call.uni (retval0), 
	vprintf, 
	(
	param0, 
	param1
	);
	ld.param.b32 	%r132, [retval0];
	} // callseq 29
	ret;

}
	// .globl	_Z16BlockSortKernel2PiS_S_ii
.visible .entry _Z16BlockSortKernel2PiS_S_ii(
	.param .u64 .ptr .align 1 _Z16BlockSortKernel2PiS_S_ii_param_0,
	.param .u64 .ptr .align 1 _Z16BlockSortKernel2PiS_S_ii_param_1,
	.param .u64 .ptr .align 1 _Z16BlockSortKernel2PiS_S_ii_param_2,
	.param .u32 _Z16BlockSortKernel2PiS_S_ii_param_3,
	.param .u32 _Z16BlockSortKernel2PiS_S_ii_param_4
)
{
	.reg .pred 	%p<44>;
	.reg .b16 	%rs<3>;
	.reg .b32 	%r<228>;
	.reg .b64 	%rd<20>;
	// demoted variable
	.shared .align 16 .b8 _ZZ16BlockSortKernel2PiS_S_iiE12temp_storage[37056];
	ld.param.u64 	%rd6, [_Z16BlockSortKernel2PiS_S_ii_param_0];
	ld.param.u64 	%rd5, [_Z16BlockSortKernel2PiS_S_ii_param_1];
	ld.param.u64 	%rd7, [_Z16BlockSortKernel2PiS_S_ii_param_2];
	ld.param.u32 	%r43, [_Z16BlockSortKernel2PiS_S_ii_param_3];
	ld.param.u32 	%r220, [_Z16BlockSortKernel2PiS_S_ii_param_4];
	cvta.to.global.u64 	%rd1, %rd6;
	cvta.to.global.u64 	%rd8, %rd7;
	mov.u32 	%r44, %ctaid.x;
	mul.wide.u32 	%rd9, %r44, 4;
	add.s64 	%rd2, %rd8, %rd9;
	ld.global.s32 	%rd3, [%rd2];
	add.s32 	%r45, %r44, 1;
	setp.ge.s32 	%p1, %r45, %r43;
	@%p1 bra 	$L__BB1_2;
	ld.global.u32 	%r220, [%rd2+4];
$L__BB1_2:
	cvt.u32.u64 	%r46, %rd3;
	sub.s32 	%r3, %r220, %r46;
	min.s32 	%r4, %r3, 1024;
	mov.u32 	%r5, %tid.x;
	setp.ge.u32 	%p2, %r5, %r4;
	@%p2 bra 	$L__BB1_20;
	add.s32 	%r6, %r46, %r5;
	setp.ge.s32 	%p3, %r6, %r220;
	mov.b32 	%r222, 2147483647;
	@%p3 bra 	$L__BB1_5;
	mul.wide.s32 	%rd10, %r6, 4;
	add.s64 	%rd11, %rd1, %rd10;
	ld.global.u32 	%r222, [%rd11];
$L__BB1_5:
	setp.le.s32 	%p4, %r3, %r5;
	@%p4 bra 	$L__BB1_7;
	cvt.u64.u32 	%rd12, %r5;
	add.s64 	%rd13, %rd3, %rd12;
	shl.b64 	%rd14, %rd13, 2;
	add.s64 	%rd15, %rd1, %rd14;
	ld.global.u32 	%r222, [%rd15];
$L__BB1_7:
	// begin inline asm
	mov.u32 %r49, %laneid;
	// end inline asm
	shl.b32 	%r55, %r5, 2;
	mov.u32 	%r56, _ZZ16BlockSortKernel2PiS_S_iiE12temp_storage;
	add.s32 	%r12, %r56, %r55;
	st.shared.u32 	[%r12], %r222;
	bar.sync 	0;
	ld.shared.u32 	%r57, [%r12];
	bar.sync 	0;
	xor.b32  	%r223, %r57, -2147483648;
	shr.u32 	%r14, %r5, 5;
	mov.b32 	%r225, 0;
	mov.b32 	%r52, 4;
	// begin inline asm
	bmsk.clamp.b32 %r50, %r225, %r52;
	// end inline asm
	shl.b32 	%r58, %r5, 5;
	add.s32 	%r16, %r12, %r58;
	shl.b32 	%r59, %r14, 2;
	add.s32 	%r60, %r56, %r59;
	add.s32 	%r17, %r60, 36864;
$L__BB1_8:
	setp.ne.s32 	%p5, %r49, 31;
	mov.b32 	%r91, 0;
	st.shared.u32 	[%r12], %r91;
	st.shared.u32 	[%r12+4096], %r91;
	st.shared.u32 	[%r12+8192], %r91;
	st.shared.u32 	[%r12+12288], %r91;
	st.shared.u32 	[%r12+16384], %r91;
	st.shared.u32 	[%r12+20480], %r91;
	st.shared.u32 	[%r12+24576], %r91;
	st.shared.u32 	[%r12+28672], %r91;
	st.shared.u32 	[%r12+32768], %r91;
	// begin inline asm
	shr.b32 %r61, %r223, %r225;
	// end inline asm
	and.b32  	%r94, %r50, %r61;
	shl.b32 	%r95, %r94, 12;
	and.b32  	%r96, %r95, 28672;
	add.s32 	%r97, %r12, %r96;
	shr.u32 	%r98, %r94, 2;
	and.b32  	%r99, %r98, 1073741822;
	add.s32 	%r21, %r97, %r99;
	ld.shared.u16 	%rs1, [%r21];
	add.s16 	%rs2, %rs1, 1;
	st.shared.u16 	[%r21], %rs2;
	bar.sync 	0;
	ld.shared.u32 	%r22, [%r16];
	ld.shared.u32 	%r100, [%r16+4];
	ld.shared.u32 	%r101, [%r16+8];
	ld.shared.u32 	%r102, [%r16+12];
	ld.shared.u32 	%r103, [%r16+16];
	ld.shared.u32 	%r104, [%r16+20];
	ld.shared.u32 	%r105, [%r16+24];
	ld.shared.u32 	%r106, [%r16+28];
	ld.shared.u32 	%r107, [%r16+32];
	add.s32 	%r23, %r100, %r22;
	add.s32 	%r24, %r101, %r23;
	add.s32 	%r25, %r102, %r24;
	add.s32 	%r26, %r103, %r25;
	add.s32 	%r27, %r104, %r26;
	add.s32 	%r28, %r105, %r27;
	add.s32 	%r29, %r106, %r28;
	add.s32 	%r68, %r107, %r29;
	mov.b32 	%r66, 1;
	mov.b32 	%r93, -1;
	// begin inline asm
	{  .reg .u32 r0;  .reg .pred p;  shfl.sync.up.b32 r0|p, %r68, %r66, %r91, %r93;  @p add.u32 r0, r0, %r68;  mov.u32 %r64, r0;}
	// end inline asm
	mov.b32 	%r72, 2;
	// begin inline asm
	{  .reg .u32 r0;  .reg .pred p;  shfl.sync.up.b32 r0|p, %r64, %r72, %r91, %r93;  @p add.u32 r0, r0, %r64;  mov.u32 %r70, r0;}
	// end inline asm
	mov.b32 	%r78, 4;
	// begin inline asm
	{  .reg .u32 r0;  .reg .pred p;  shfl.sync.up.b32 r0|p, %r70, %r78, %r91, %r93;  @p add.u32 r0, r0, %r70;  mov.u32 %r76, r0;}
	// end inline asm
	mov.b32 	%r84, 8;
	// begin inline asm
	{  .reg .u32 r0;  .reg .pred p;  shfl.sync.up.b32 r0|p, %r76, %r84, %r91, %r93;  @p add.u32 r0, r0, %r76;  mov.u32 %r82, r0;}
	// end inline asm
	mov.b32 	%r90, 16;
	// begin inline asm
	{  .reg .u32 r0;  .reg .pred p;  shfl.sync.up.b32 r0|p, %r82, %r90, %r91, %r93;  @p add.u32 r0, r0, %r82;  mov.u32 %r88, r0;}
	// end inline asm
	@%p5 bra 	$L__BB1_10;
	st.shared.u32 	[%r17], %r88;
$L__BB1_10:
	sub.s32 	%r108, %r88, %r68;
	setp.ne.s32 	%p6, %r49, 0;
	setp.gt.u32 	%p7, %r5, 31;
	setp.eq.s32 	%p8, %r14, 31;
	setp.eq.s32 	%p9, %r14, 30;
	setp.eq.s32 	%p10, %r14, 29;
	setp.eq.s32 	%p11, %r14, 28;
	setp.eq.s32 	%p12, %r14, 27;
	setp.eq.s32 	%p13, %r14, 26;
	setp.eq.s32 	%p14, %r14, 25;
	setp.eq.s32 	%p15, %r14, 24;
	setp.eq.s32 	%p16, %r14, 23;
	setp.eq.s32 	%p17, %r14, 22;
	setp.eq.s32 	%p18, %r14, 21;
	setp.eq.s32 	%p19, %r14, 20;
	setp.eq.s32 	%p20, %r14, 19;
	setp.eq.s32 	%p21, %r14, 18;
	setp.eq.s32 	%p22, %r14, 17;
	setp.eq.s32 	%p23, %r14, 16;
	setp.eq.s32 	%p24, %r14, 15;
	setp.eq.s32 	%p25, %r14, 14;
	setp.eq.s32 	%p26, %r14, 13;
	setp.eq.s32 	%p27, %r14, 12;
	setp.eq.s32 	%p28, %r14, 11;
	setp.eq.s32 	%p29, %r14, 10;
	setp.eq.s32 	%p30, %r14, 9;
	setp.eq.s32 	%p31, %r14, 8;
	setp.eq.s32 	%p32, %r14, 7;
	setp.eq.s32 	%p33, %r14, 6;
	setp.eq.s32 	%p34, %r14, 5;
	setp.eq.s32 	%p35, %r14, 4;
	setp.eq.s32 	%p36, %r14, 3;
	setp.eq.s32 	%p37, %r14, 2;
	setp.eq.s32 	%p38, %r14, 1;
	bar.sync 	0;
	ld.shared.v4.u32 	{%r109, %r110, %r111, %r112}, [_ZZ16BlockSortKernel2PiS_S_iiE12temp_storage+36864];
	selp.b32 	%r113, %r109, %r224, %p38;
	add.s32 	%r114, %r110, %r109;
	selp.b32 	%r115, %r114, %r113, %p37;
	add.s32 	%r116, %r114, %r111;
	selp.b32 	%r117, %r116, %r115, %p36;
	add.s32 	%r118, %r116, %r112;
	selp.b32 	%r119, %r118, %r117, %p35;
	ld.shared.v4.u32 	{%r120, %r121, %r122, %r123}, [_ZZ16BlockSortKernel2PiS_S_iiE12temp_storage+36880];
	add.s32 	%r124, %r118, %r120;
	selp.b32 	%r125, %r124, %r119, %p34;
	add.s32 	%r126, %r124, %r121;
	selp.b32 	%r127, %r126, %r125, %p33;
	add.s32 	%r128, %r126, %r122;
	selp.b32 	%r129, %r128, %r127, %p32;
	add.s32 	%r130, %r128, %r123;
	selp.b32 	%r131, %r130, %r129, %p31;
	ld.shared.v4.u32 	{%r132, %r133, %r134, %r135}, [_ZZ16BlockSortKernel2PiS_S_iiE12temp_storage+36896];
	add.s32 	%r136, %r130, %r132;
	selp.b32 	%r137, %r136, %r131, %p30;
	add.s32 	%r138, %r136, %r133;
	selp.b32 	%r139, %r138, %r137, %p29;
	add.s32 	%r140, %r138, %r134;
	selp.b32 	%r141, %r140, %r139, %p28;
	add.s32 	%r142, %r140, %r135;
	selp.b32 	%r143, %r142, %r141, %p27;
	ld.shared.v4.u32 	{%r144, %r145, %r146, %r147}, [_ZZ16BlockSortKernel2PiS_S_iiE12temp_storage+36912];
	add.s32 	%r148, %r142, %r144;
	selp.b32 	%r149, %r148, %r143, %p26;
	add.s32 	%r150, %r148, %r145;
	selp.b32 	%r151, %r150, %r149, %p25;
	add.s32 	%r152, %r150, %r146;
	selp.b32 	%r153, %r152, %r151, %p24;
	add.s32 	%r154, %r152, %r147;
	selp.b32 	%r155, %r154, %r153, %p23;
	ld.shared.v4.u32 	{%r156, %r157, %r158, %r159}, [_ZZ16BlockSortKernel2PiS_S_iiE12temp_storage+36928];
	add.s32 	%r160, %r154, %r156;
	selp.b32 	%r161, %r160, %r155, %p22;
	add.s32 	%r162, %r160, %r157;
	selp.b32 	%r163, %r162, %r161, %p21;
	add.s32 	%r164, %r162, %r158;
	selp.b32 	%r165, %r164, %r163, %p20;
	add.s32 	%r166, %r164, %r159;
	selp.b32 	%r167, %r166, %r165, %p19;
	ld.shared.v4.u32 	{%r168, %r169, %r170, %r171}, [_ZZ16BlockSortKernel2PiS_S_iiE12temp_storage+36944];
	add.s32 	%r172, %r166, %r168;
	selp.b32 	%r173, %r172, %r167, %p18;
	add.s32 	%r174, %r172, %r169;
	selp.b32 	%r175, %r174, %r173, %p17;
	add.s32 	%r176, %r174, %r170;
	selp.b32 	%r177, %r176, %r175, %p16;
	add.s32 	%r178, %r176, %r171;
	selp.b32 	%r179, %r178, %r177, %p15;
	ld.shared.v4.u32 	{%r180, %r181, %r182, %r183}, [_ZZ16BlockSortKernel2PiS_S_iiE12temp_storage+36960];
	add.s32 	%r184, %r178, %r180;
	selp.b32 	%r185, %r184, %r179, %p14;
	add.s32 	%r186, %r184, %r181;
	selp.b32 	%r187, %r186, %r185, %p13;
	add.s32 	%r188, %r186, %r182;
	selp.b32 	%r189, %r188, %r187, %p12;
	add.s32 	%r190, %r188, %r183;
	selp.b32 	%r191, %r190, %r189, %p11;
	ld.shared.v4.u32 	{%r192, %r193, %r194, %r195}, [_ZZ16BlockSortKernel2PiS_S_iiE12temp_storage+36976];
	add.s32 	%r196, %r190, %r192;
	selp.b32 	%r197, %r196, %r191, %p10;
	add.s32 	%r198, %r196, %r193;
	selp.b32 	%r199, %r198, %r197, %p9;
	add.s32 	%r200, %r198, %r194;
	selp.b32 	%r224, %r200, %r199, %p8;
	add.s32 	%r33, %r200, %r195;
	selp.b32 	%r201, %r108, 0, %p6;
	add.s32 	%r202, %r224, %r201;
	selp.b32 	%r227, %r202, %r108, %p7;
	or.pred  	%p39, %p7, %p6;
	@%p39 bra 	$L__BB1_12;
	shl.b32 	%r227, %r33, 16;
	st.shared.u32 	[_ZZ16BlockSortKernel2PiS_S_iiE12temp_storage+37024], %r227;
$L__BB1_12:
	setp.eq.s32 	%p40, %r5, 0;
	bar.sync 	0;
	@%p40 bra 	$L__BB1_14;
	ld.shared.u32 	%r203, [_ZZ16BlockSortKernel2PiS_S_iiE12temp_storage+37024];
	add.s32 	%r227, %r203, %r227;
$L__BB1_14:
	add.s32 	%r204, %r22, %r227;
	add.s32 	%r205, %r23, %r227;
	add.s32 	%r206, %r24, %r227;
	add.s32 	%r207, %r25, %r227;
	add.s32 	%r208, %r26, %r227;
	add.s32 	%r209, %r27, %r227;
	add.s32 	%r210, %r28, %r227;
	add.s32 	%r211, %r29, %r227;
	st.shared.u32 	[%r16], %r227;
	st.shared.u32 	[%r16+4], %r204;
	st.shared.u32 	[%r16+8], %r205;
	st.shared.u32 	[%r16+12], %r206;
	st.shared.u32 	[%r16+16], %r207;
	st.shared.u32 	[%r16+20], %r208;
	st.shared.u32 	[%r16+24], %r209;
	st.shared.u32 	[%r16+28], %r210;
	st.shared.u32 	[%r16+32], %r211;
	bar.sync 	0;
	cvt.u32.u16 	%r212, %rs1;
	ld.shared.u16 	%r213, [%r21];
	add.s32 	%r214, %r213, %r212;
	bar.sync 	0;
	shl.b32 	%r215, %r214, 2;
	mov.u32 	%r216, _ZZ16BlockSortKernel2PiS_S_iiE12temp_storage;
	add.s32 	%r217, %r216, %r215;
	st.shared.u32 	[%r217], %r223;
	bar.sync 	0;
	ld.shared.u32 	%r223, [%r12];
	setp.gt.u32 	%p41, %r225, 27;
	@%p41 bra 	$L__BB1_16;
	add.s32 	%r225, %r225, 4;
	bar.sync 	0;
	bra.uni 	$L__BB1_8;
$L__BB1_16:
	setp.ne.s32 	%p42, %r5, 0;
	xor.b32  	%r218, %r223, -2147483648;
	bar.sync 	0;
	st.shared.u32 	[%r12], %r218;
	bar.sync 	0;
	ld.shared.u32 	%r41, [%r12];
	@%p42 bra 	$L__BB1_18;
	st.volatile.shared.u32 	[_ZZ16BlockSortKernel2PiS_S_iiE12temp_storage+4096], %r4;
$L__BB1_18:
	bar.sync 	0;
	ld.volatile.shared.u32 	%r219, [_ZZ16BlockSortKernel2PiS_S_iiE12temp_storage+4096];
	cvt.u64.u32 	%rd16, %r5;
	add.s64 	%rd17, %rd3, %rd16;
	cvta.to.global.u64 	%rd18, %rd5;
	shl.b64 	%rd19, %rd17, 2;
	add.s64 	%rd4, %rd18, %rd19;
	setp.ge.s32 	%p43, %r5, %r219;
	@%p43 bra 	$L__BB1_20;
	st.global.u32 	[%rd4], %r41;
$L__BB1_20:
	ret;

}
	// .globl	_ZN3cub18CUB_300001_SM_10006detail11EmptyKernelIvEEvv
.visible .entry _ZN3cub18CUB_300001_SM_10006detail11EmptyKernelIvEEvv()
{


	ret;

}


// ===== COMPILED SASS (sm_100) =====

	.target	sm_100

	.elftype	@"ET_EXEC"


//--------------------- .note.nv.tkinfo           --------------------------
	.section	.note.nv.tkinfo,"",@"SHT_NOTE"
	.sectionflags	@"SHF_NOTE_NV_TKINFO"
	.tkinfo
        /*0018*/ 	.word	0x00000002
        /*0030*/ 	.string	""
        /*0030*/ 	.string	"ptxas"
        /*0030*/ 	.string	"Cuda compilation tools, release 13.0, V13.0.88"
        /*0030*/ 	.string	"Build cuda_13.0.r13.0/compiler.36424714_0"
        /*0030*/ 	.string	"-arch sm_100 -m 64 "



//--------------------- .note.nv.cuinfo           --------------------------
	.section	.note.nv.cuinfo,"",@"SHT_NOTE"
	.sectionflags	@"SHF_NOTE_NV_CUINFO"
        /*0018*/ 	.short	0x0002
        /*001a*/ 	.short	0x0064
        /*001c*/ 	.short	0x0082
	.zero		2


//--------------------- .nv.info                  --------------------------
	.section	.nv.info,"",@"SHT_CUDA_INFO"
	.align	4


	//----- nvinfo : EIATTR_REGCOUNT
	.align		4
        /*0000*/ 	.byte	0x04, 0x2f
        /*0002*/ 	.short	(.L_43 - .L_42)
	.align		4
.L_42:
        /*0004*/ 	.word	index@(_Z11printArray0Pii)
        /*0008*/ 	.word	0x0000001a


	//----- nvinfo : EIATTR_FRAME_SIZE
	.align		4
.L_43:
        /*000c*/ 	.byte	0x04, 0x11
        /*000e*/ 	.short	(.L_45 - .L_44)
	.align		4
.L_44:
        /*0010*/ 	.word	index@(_Z11printArray0Pii)
        /*0014*/ 	.word	0x00000008


	//----- nvinfo : EIATTR_REGCOUNT
	.align		4
.L_45:
        /*0018*/ 	.byte	0x04, 0x2f
        /*001a*/ 	.short	(.L_47 - .L_46)
	.align		4
.L_46:
        /*001c*/ 	.word	index@(_Z16BlockSortKernel2PiS_S_ii)
        /*0020*/ 	.word	0x00000027


	//----- nvinfo : EIATTR_FRAME_SIZE
	.align		4
.L_47:
        /*0024*/ 	.byte	0x04, 0x11
        /*0026*/ 	.short	(.L_49 - .L_48)
	.align		4
.L_48:
        /*0028*/ 	.word	index@(_Z16BlockSortKernel2PiS_S_ii)
        /*002c*/ 	.word	0x00000000


	//----- nvinfo : EIATTR_REGCOUNT
	.align		4
.L_49:
        /*0030*/ 	.byte	0x04, 0x2f
        /*0032*/ 	.short	(.L_51 - .L_50)
	.align		4
.L_50:
        /*0034*/ 	.word	index@(_ZN3cub18CUB_300001_SM_10006detail11EmptyKernelIvEEvv)
        /*0038*/ 	.word	0x00000004


	//----- nvinfo : EIATTR_FRAME_SIZE
	.align		4
.L_51:
        /*003c*/ 	.byte	0x04, 0x11
        /*003e*/ 	.short	(.L_53 - .L_52)
	.align		4
.L_52:
        /*0040*/ 	.word	index@(_ZN3cub18CUB_300001_SM_10006detail11EmptyKernelIvEEvv)
        /*0044*/ 	.word	0x00000000


	//----- nvinfo : EIATTR_MIN_STACK_SIZE
	.align		4
.L_53:
        /*0048*/ 	.byte	0x04, 0x12
        /*004a*/ 	.short	(.L_55 - .L_54)
	.align		4
.L_54:
        /*004c*/ 	.word	index@(_ZN3cub18CUB_300001_SM_10006detail11EmptyKernelIvEEvv)
        /*0050*/ 	.word	0x00000000


	//----- nvinfo : EIATTR_MIN_STACK_SIZE
	.align		4
.L_55:
        /*0054*/ 	.byte	0x04, 0x12
        /*0056*/ 	.short	(.L_57 - .L_56)
	.align		4
.L_56:
        /*0058*/ 	.word	index@(_Z16BlockSortKernel2PiS_S_ii)
        /*005c*/ 	.word	0x00000000


	//----- nvinfo : EIATTR_MIN_STACK_SIZE
	.align		4
.L_57:
        /*0060*/ 	.byte	0x04, 0x12
        /*0062*/ 	.short	(.L_59 - .L_58)
	.align		4
.L_58:
        /*0064*/ 	.word	index@(_Z11printArray0Pii)
        /*0068*/ 	.word	0x00000008
.L_59:


//--------------------- .nv.compat                --------------------------
	.section	.nv.compat,"",@"SHT_CUDA_COMPAT_INFO"
	.align	4
        /*0000*/ 	.byte	0x02, 0x09, 0x00, 0x00, 0x02, 0x02, 0x01, 0x00, 0x02, 0x05, 0x05, 0x00, 0x03, 0x07, 0x01, 0x01
        /*0010*/ 	.byte	0x02, 0x03, 0x00, 0x00, 0x02, 0x06, 0x01, 0x00, 0x04, 0x0b, 0x08, 0x00, 0x09, 0x00, 0x00, 0x00
        /*0020*/ 	.byte	0x00, 0x00, 0x00, 0x00


//--------------------- .nv.info._ZN3cub18CUB_300001_SM_10006detail11EmptyKernelIvEEvv --------------------------
	.section	.nv.info._ZN3cub18CUB_300001_SM_10006detail11EmptyKernelIvEEvv,"",@"SHT_CUDA_INFO"
	.sectionflags	@""
	.align	4


	//----- nvinfo : EIATTR_CUDA_API_VERSION
	.align		4
        /*0000*/ 	.byte	0x04, 0x37
        /*0002*/ 	.short	(.L_61 - .L_60)
.L_60:
        /*0004*/ 	.word	0x00000082


	//----- nvinfo : EIATTR_SPARSE_MMA_MASK
	.align		4
.L_61:
        /*0008*/ 	.byte	0x03, 0x50
        /*000a*/ 	.short	0x0000


	//----- nvinfo : EIATTR_MAXREG_COUNT
	.align		4
        /*000c*/ 	.byte	0x03, 0x1b
        /*000e*/ 	.short	0x00ff


	//----- nvinfo : EIATTR_MERCURY_ISA_VERSION
	.align		4
        /*0010*/ 	.byte	0x03, 0x5f
        /*0012*/ 	.short	0x0101


	//----- nvinfo : EIATTR_VRC_CTA_INIT_COUNT
	.align		4
        /*0014*/ 	.byte	0x02, 0x4a
	.zero		1
	.zero		1


	//----- nvinfo : EIATTR_EXIT_INSTR_OFFSETS
	.align		4
        /*0018*/ 	.byte	0x04, 0x1c
        /*001a*/ 	.short	(.L_63 - .L_62)


	//   ....[0]....
.L_62:
        /*001c*/ 	.word	0x00000010


	//----- nvinfo : EIATTR_SW_WAR
	.align		4
.L_63:
        /*0020*/ 	.byte	0x04, 0x36
        /*0022*/ 	.short	(.L_65 - .L_64)
.L_64:
        /*0024*/ 	.word	0x00000008
.L_65:


//--------------------- .nv.info._Z16BlockSortKernel2PiS_S_ii --------------------------
	.section	.nv.info._Z16BlockSortKernel2PiS_S_ii,"",@"SHT_CUDA_INFO"
	.sectionflags	@""
	.align	4


	//----- nvinfo : EIATTR_CUDA_API_VERSION
	.align		4
        /*0000*/ 	.byte	0x04, 0x37
        /*0002*/ 	.short	(.L_67 - .L_66)
.L_66:
        /*0004*/ 	.word	0x00000082


	//----- nvinfo : EIATTR_KPARAM_INFO
	.align		4
.L_67:
        /*0008*/ 	.byte	0x04, 0x17
        /*000a*/ 	.short	(.L_69 - .L_68)
.L_68:
        /*000c*/ 	.word	0x00000000
        /*0010*/ 	.short	0x0004
        /*0012*/ 	.short	0x001c
        /*0014*/ 	.byte	0x00, 0xf0, 0x11, 0x00


	//----- nvinfo : EIATTR_KPARAM_INFO
	.align		4
.L_69:
        /*0018*/ 	.byte	0x04, 0x17
        /*001a*/ 	.short	(.L_71 - .L_70)
.L_70:
        /*001c*/ 	.word	0x00000000
        /*0020*/ 	.short	0x0003
        /*0022*/ 	.short	0x0018
        /*0024*/ 	.byte	0x00, 0xf0, 0x11, 0x00


	//----- nvinfo : EIATTR_KPARAM_INFO
	.align		4
.L_71:
        /*0028*/ 	.byte	0x04, 0x17
        /*002a*/ 	.short	(.L_73 - .L_72)
.L_72:
        /*002c*/ 	.word	0x00000000
        /*0030*/ 	.short	0x0002
        /*0032*/ 	.short	0x0010
        /*0034*/ 	.byte	0x00, 0xf5, 0x21, 0x00


	//----- nvinfo : EIATTR_KPARAM_INFO
	.align		4
.L_73:
        /*0038*/ 	.byte	0x04, 0x17
        /*003a*/ 	.short	(.L_75 - .L_74)
.L_74:
        /*003c*/ 	.word	0x00000000
        /*0040*/ 	.short	0x0001
        /*0042*/ 	.short	0x0008
        /*0044*/ 	.byte	0x00, 0xf5, 0x21, 0x00


	//----- nvinfo : EIATTR_KPARAM_INFO
	.align		4
.L_75:
        /*0048*/ 	.byte	0x04, 0x17
        /*004a*/ 	.short	(.L_77 - .L_76)
.L_76:
        /*004c*/ 	.word	0x00000000
        /*0050*/ 	.short	0x0000
        /*0052*/ 	.short	0x0000
        /*0054*/ 	.byte	0x00, 0xf5, 0x21, 0x00


	//----- nvinfo : EIATTR_SPARSE_MMA_MASK
	.align		4
.L_77:
        /*0058*/ 	.byte	0x03, 0x50
        /*005a*/ 	.short	0x0000


	//----- nvinfo : EIATTR_MAXREG_COUNT
	.align		4
        /*005c*/ 	.byte	0x03, 0x1b
        /*005e*/ 	.short	0x00ff


	//----- nvinfo : EIATTR_NUM_BARRIERS
	.align		4
        /*0060*/ 	.byte	0x02, 0x4c
        /*0062*/ 	.byte	0x01
	.zero		1


	//----- nvinfo : EIATTR_MERCURY_ISA_VERSION
	.align		4
        /*0064*/ 	.byte	0x03, 0x5f
        /*0066*/ 	.short	0x0101


	//----- nvinfo : EIATTR_COOP_GROUP_MASK_REGIDS
	.align		4
        /*0068*/ 	.byte	0x04, 0x29
        /*006a*/ 	.short	(.L_79 - .L_78)


	//   ....[0]....
.L_78:
        /*006c*/ 	.word	0xffffffff


	//   ....[1]....
        /*0070*/ 	.word	0xffffffff


	//   ....[2]....
        /*0074*/ 	.word	0xffffffff


	//   ....[3]....
        /*0078*/ 	.word	0xffffffff


	//   ....[4]....
        /*007c*/ 	.word	0xffffffff


	//----- nvinfo : EIATTR_COOP_GROUP_INSTR_OFFSETS
	.align		4
.L_79:
        /*0080*/ 	.byte	0x04, 0x28
        /*0082*/ 	.short	(.L_81 - .L_80)


	//   ....[0]....
.L_80:
        /*0084*/ 	.word	0x00000580


	//   ....[1]....
        /*0088*/ 	.word	0x000005a0


	//   ....[2]....
        /*008c*/ 	.word	0x000005c0


	//   ....[3]....
        /*0090*/ 	.word	0x000005f0


	//   ....[4]....
        /*0094*/ 	.word	0x00000630


	//----- nvinfo : EIATTR_VRC_CTA_INIT_COUNT
	.align		4
.L_81:
        /*0098*/ 	.byte	0x02, 0x4a
	.zero		1
	.zero		1


	//----- nvinfo : EIATTR_EXIT_INSTR_OFFSETS
	.align		4
        /*009c*/ 	.byte	0x04, 0x1c
        /*009e*/ 	.short	(.L_83 - .L_82)


	//   ....[0]....
.L_82:
        /*00a0*/ 	.word	0x00000100


	//   ....[1]....
        /*00a4*/ 	.word	0x00001020


	//   ....[2]....
        /*00a8*/ 	.word	0x00001040


	//----- nvinfo : EIATTR_CBANK_PARAM_SIZE
	.align		4
.L_83:
        /*00ac*/ 	.byte	0x03, 0x19
        /*00ae*/ 	.short	0x0020


	//----- nvinfo : EIATTR_PARAM_CBANK
	.align		4
        /*00b0*/ 	.byte	0x04, 0x0a
        /*00b2*/ 	.short	(.L_85 - .L_84)
	.align		4
.L_84:
        /*00b4*/ 	.word	index@(.nv.constant0._Z16BlockSortKernel2PiS_S_ii)
        /*00b8*/ 	.short	0x0380
        /*00ba*/ 	.short	0x0020


	//----- nvinfo : EIATTR_SW_WAR
	.align		4
.L_85:
        /*00bc*/ 	.byte	0x04, 0x36
        /*00be*/ 	.short	(.L_87 - .L_86)
.L_86:
        /*00c0*/ 	.word	0x00000008
.L_87:


//--------------------- .nv.info._Z11printArray0Pii --------------------------
	.section	.nv.info._Z11printArray0Pii,"",@"SHT_CUDA_INFO"
	.sectionflags	@""
	.align	4


	//----- nvinfo : EIATTR_CUDA_API_VERSION
	.align		4
        /*0000*/ 	.byte	0x04, 0x37
        /*0002*/ 	.short	(.L_89 - .L_88)
.L_88:
        /*0004*/ 	.word	0x00000082


	//----- nvinfo : EIATTR_KPARAM_INFO
	.align		4
.L_89:
        /*0008*/ 	.byte	0x04, 0x17
        /*000a*/ 	.short	(.L_91 - .L_90)
.L_90:
        /*000c*/ 	.word	0x00000000
        /*0010*/ 	.short	0x0001
        /*0012*/ 	.short	0x0008
        /*0014*/ 	.byte	0x00, 0xf0, 0x11, 0x00


	//----- nvinfo : EIATTR_KPARAM_INFO
	.align		4
.L_91:
        /*0018*/ 	.byte	0x04, 0x17
        /*001a*/ 	.short	(.L_93 - .L_92)
.L_92:
        /*001c*/ 	.word	0x00000000
        /*0020*/ 	.short	0x0000
        /*0022*/ 	.short	0x0000
        /*0024*/ 	.byte	0x00, 0xf5, 0x21, 0x00


	//----- nvinfo : EIATTR_SPARSE_MMA_MASK
	.align		4
.L_93:
        /*0028*/ 	.byte	0x03, 0x50
        /*002a*/ 	.short	0x0000


	//----- nvinfo : EIATTR_MAXREG_COUNT
	.align		4
        /*002c*/ 	.byte	0x03, 0x1b
        /*002e*/ 	.short	0x00ff


	//----- nvinfo : EIATTR_EXTERNS
	.align		4
        /*0030*/ 	.byte	0x04, 0x0f
        /*0032*/ 	.short	(.L_95 - .L_94)


	//   ....[0]....
	.align		4
.L_94:
        /*0034*/ 	.word	index@(vprintf)


	//----- nvinfo : EIATTR_MERCURY_ISA_VERSION
	.align		4
.L_95:
        /*0038*/ 	.byte	0x03, 0x5f
        /*003a*/ 	.short	0x0101


	//----- nvinfo : EIATTR_VRC_CTA_INIT_COUNT
	.align		4
        /*003c*/ 	.byte	0x02, 0x4a
	.zero		1
	.zero		1


	//----- nvinfo : EIATTR_SYSCALL_OFFSETS
	.align		4
        /*0040*/ 	.byte	0x04, 0x46
        /*0042*/ 	.short	(.L_97 - .L_96)


	//   ....[0]....
.L_96:
        /*0044*/ 	.word	0x00000210


	//   ....[1]....
        /*0048*/ 	.word	0x00000310


	//   ....[2]....
        /*004c*/ 	.word	0x00000410


	//   ....[3]....
        /*0050*/ 	.word	0x00000510


	//   ....[4]....
        /*0054*/ 	.word	0x00000610


	//   ....[5]....
        /*0058*/ 	.word	0x00000710


	//   ....[6]....
        /*005c*/ 	.word	0x00000810


	//   ....[7]....
        /*0060*/ 	.word	0x00000910


	//   ....[8]....
        /*0064*/ 	.word	0x00000a10


	//   ....[9]....
        /*0068*/ 	.word	0x00000b10


	//   ....[10]....
        /*006c*/ 	.word	0x00000c10


	//   ....[11]....
        /*0070*/ 	.word	0x00000d10


	//   ....[12]....
        /*0074*/ 	.word	0x00000e10


	//   ....[13]....
        /*0078*/ 	.word	0x00000f10


	//   ....[14]....
        /*007c*/ 	.word	0x00001010


	//   ....[15]....
        /*0080*/ 	.word	0x00001110


	//   ....[16]....
        /*0084*/ 	.word	0x000012c0


	//   ....[17]....
        /*0088*/ 	.word	0x000013a0


	//   ....[18]....
        /*008c*/ 	.word	0x00001480


	//   ....[19]....
        /*0090*/ 	.word	0x00001560


	//   ....[20]....
        /*0094*/ 	.word	0x00001640


	//   ....[21]....
        /*0098*/ 	.word	0x00001720


	//   ....[22]....
        /*009c*/ 	.word	0x00001800


	//   ....[23]....
        /*00a0*/ 	.word	0x000018e0


	//   ....[24]....
        /*00a4*/ 	.word	0x00001a40


	//   ....[25]....
        /*00a8*/ 	.word	0x00001b20


	//   ....[26]....
        /*00ac*/ 	.word	0x00001c00


	//   ....[27]....
        /*00b0*/ 	.word	0x00001ce0


	//   ....[28]....
        /*00b4*/ 	.word	0x00001e50


	//   ....[29]....
        /*00b8*/ 	.word	0x00001f40


	//----- nvinfo : EIATTR_EXIT_INSTR_OFFSETS
	.align		4
.L_97:
        /*00bc*/ 	.byte	0x04, 0x1c
        /*00be*/ 	.short	(.L_99 - .L_98)


	//   ....[0]....
.L_98:
        /*00c0*/ 	.word	0x00001f50


	//----- nvinfo : EIATTR_CRS_STACK_SIZE
	.align		4
.L_99:
        /*00c4*/ 	.byte	0x04, 0x1e
        /*00c6*/ 	.short	(.L_101 - .L_100)
.L_100:
        /*00c8*/ 	.word	0x00000000


	//----- nvinfo : EIATTR_CBANK_PARAM_SIZE
	.align		4
.L_101:
        /*00cc*/ 	.byte	0x03, 0x19
        /*00ce*/ 	.short	0x000c


	//----- nvinfo : EIATTR_PARAM_CBANK
	.align		4
        /*00d0*/ 	.byte	0x04, 0x0a
        /*00d2*/ 	.short	(.L_103 - .L_102)
	.align		4
.L_102:
        /*00d4*/ 	.word	index@(.nv.constant0._Z11printArray0Pii)
        /*00d8*/ 	.short	0x0380
        /*00da*/ 	.short	0x000c


	//----- nvinfo : EIATTR_SW_WAR
	.align		4
.L_103:
        /*00dc*/ 	.byte	0x04, 0x36
        /*00de*/ 	.short	(.L_105 - .L_104)
.L_104:
        /*00e0*/ 	.word	0x00000008
.L_105:


//--------------------- .nv.callgraph             --------------------------
	.section	.nv.callgraph,"",@"SHT_CUDA_CALLGRAPH"
	.align	4
	.sectionentsize	8
	.align		4
        /*0000*/ 	.word	0x00000000
	.align		4
        /*0004*/ 	.word	0xffffffff
	.align		4
        /*0008*/ 	.word	index@(_Z11printArray0Pii)
	.align		4
        /*000c*/ 	.word	index@(vprintf)
	.align		4
        /*0010*/ 	.word	0x00000000
	.align		4
        /*0014*/ 	.word	0xfffffffe
	.align		4
        /*0018*/ 	.word	0x00000000
	.align		4
        /*001c*/ 	.word	0xfffffffd
	.align		4
        /*0020*/ 	.word	0x00000000
	.align		4
        /*0024*/ 	.word	0xfffffffc


//--------------------- .nv.constant4             --------------------------
	.section	.nv.constant4,"a",@progbits
	.align	8
	.align		8
.nv.constant4:
        /*0000*/ 	.dword	_ZN34_INTERNAL_4bd98c47_4_k_cu_58a6bfe04cuda3std3__45__cpo5beginE
	.align		8
        /*0008*/ 	.dword	_ZN34_INTERNAL_4bd98c47_4_k_cu_58a6bfe04cuda3std3__45__cpo3endE
	.align		8
        /*0010*/ 	.dword	_ZN34_INTERNAL_4bd98c47_4_k_cu_58a6bfe04cuda3std3__45__cpo6cbeginE
	.align		8
        /*0018*/ 	.dword	_ZN34_INTERNAL_4bd98c47_4_k_cu_58a6bfe04cuda3std3__45__cpo4cendE
	.align		8
        /*0020*/ 	.dword	_ZN34_INTERNAL_4bd98c47_4_k_cu_58a6bfe04cuda3std3__45__cpo6rbeginE
	.align		8
        /*0028*/ 	.dword	_ZN34_INTERNAL_4bd98c47_4_k_cu_58a6bfe04cuda3std3__45__cpo4rendE
	.align		8
        /*0030*/ 	.dword	_ZN34_INTERNAL_4bd98c47_4_k_cu_58a6bfe04cuda3std3__45__cpo7crbeginE
	.align		8
        /*0038*/ 	.dword	_ZN34_INTERNAL_4bd98c47_4_k_cu_58a6bfe04cuda3std3__45__cpo5crendE
	.align		8
        /*0040*/ 	.dword	_ZN34_INTERNAL_4bd98c47_4_k_cu_58a6bfe04cuda3std3__436_GLOBAL__N__4bd98c47_4_k_cu_58a6bfe06ignoreE
	.align		8
        /*0048*/ 	.dword	_ZN34_INTERNAL_4bd98c47_4_k_cu_58a6bfe04cuda3std3__419piecewise_constructE
	.align		8
        /*0050*/ 	.dword	_ZN34_INTERNAL_4bd98c47_4_k_cu_58a6bfe04cuda3std3__48in_placeE
	.align		8
        /*0058*/ 	.dword	_ZN34_INTERNAL_4bd98c47_4_k_cu_58a6bfe04cuda3std3__420unreachable_sentinelE
	.align		8
        /*0060*/ 	.dword	_ZN34_INTERNAL_4bd98c47_4_k_cu_58a6bfe04cuda3std3__47nulloptE
	.align		8
        /*0068*/ 	.dword	_ZN34_INTERNAL_4bd98c47_4_k_cu_58a6bfe04cuda3std3__48unexpectE
	.align		8
        /*0070*/ 	.dword	_ZN34_INTERNAL_4bd98c47_4_k_cu_58a6bfe04cuda3std6ranges3__45__cpo4swapE
	.align		8
        /*0078*/ 	.dword	_ZN34_INTERNAL_4bd98c47_4_k_cu_58a6bfe04cuda3std6ranges3__45__cpo9iter_moveE
	.align		8
        /*0080*/ 	.dword	_ZN34_INTERNAL_4bd98c47_4_k_cu_58a6bfe04cuda3std6ranges3__45__cpo5beginE
	.align		8
        /*0088*/ 	.dword	_ZN34_INTERNAL_4bd98c47_4_k_cu_58a6bfe04cuda3std6ranges3__45__cpo3endE
	.align		8
        /*0090*/ 	.dword	_ZN34_INTERNAL_4bd98c47_4_k_cu_58a6bfe04cuda3std6ranges3__45__cpo6cbeginE
	.align		8
        /*0098*/ 	.dword	_ZN34_INTERNAL_4bd98c47_4_k_cu_58a6bfe04cuda3std6ranges3__45__cpo4cendE
	.align		8
        /*00a0*/ 	.dword	_ZN34_INTERNAL_4bd98c47_4_k_cu_58a6bfe04cuda3std6ranges3__45__cpo7advanceE
	.align		8
        /*00a8*/ 	.dword	_ZN34_INTERNAL_4bd98c47_4_k_cu_58a6bfe04cuda3std6ranges3__45__cpo9iter_swapE
	.align		8
        /*00b0*/ 	.dword	_ZN34_INTERNAL_4bd98c47_4_k_cu_58a6bfe04cuda3std6ranges3__45__cpo4nextE
	.align		8
        /*00b8*/ 	.dword	_ZN34_INTERNAL_4bd98c47_4_k_cu_58a6bfe04cuda3std6ranges3__45__cpo4prevE
	.align		8
        /*00c0*/ 	.dword	_ZN34_INTERNAL_4bd98c47_4_k_cu_58a6bfe04cuda3std6ranges3__45__cpo4dataE
	.align		8
        /*00c8*/ 	.dword	_ZN34_INTERNAL_4bd98c47_4_k_cu_58a6bfe04cuda3std6ranges3__45__cpo5cdataE
	.align		8
        /*00d0*/ 	.dword	_ZN34_INTERNAL_4bd98c47_4_k_cu_58a6bfe04cuda3std6ranges3__45__cpo4sizeE
	.align		8
        /*00d8*/ 	.dword	_ZN34_INTERNAL_4bd98c47_4_k_cu_58a6bfe04cuda3std6ranges3__45__cpo5ssizeE
	.align		8
        /*00e0*/ 	.dword	_ZN34_INTERNAL_4bd98c47_4_k_cu_58a6bfe04cuda3std6ranges3__45__cpo8distanceE
	.align		8
        /*00e8*/ 	.dword	_ZN34_INTERNAL_4bd98c47_4_k_cu_58a6bfe06thrust24THRUST_300001_SM_1000_NS6system6detail10sequential3seqE
	.align		8
        /*00f0*/ 	.dword	_ZN34_INTERNAL_4bd98c47_4_k_cu_58a6bfe06thrust24THRUST_300001_SM_1000_NS12placeholders2_1E
	.align		8
        /*00f8*/ 	.dword	_ZN34_INTERNAL_4bd98c47_4_k_cu_58a6bfe06thrust24THRUST_300001_SM_1000_NS12placeholders2_2E
	.align		8
        /*0100*/ 	.dword	_ZN34_INTERNAL_4bd98c47_4_k_cu_58a6bfe06thrust24THRUST_300001_SM_1000_NS12placeholders2_3E
	.align		8
        /*0108*/ 	.dword	_ZN34_INTERNAL_4bd98c47_4_k_cu_58a6bfe06thrust24THRUST_300001_SM_1000_NS12placeholders2_4E
	.align		8
        /*0110*/ 	.dword	_ZN34_INTERNAL_4bd98c47_4_k_cu_58a6bfe06thrust24THRUST_300001_SM_1000_NS12placeholders2_5E
	.align		8
        /*0118*/ 	.dword	_ZN34_INTERNAL_4bd98c47_4_k_cu_58a6bfe06thrust24THRUST_300001_SM_1000_NS12placeholders2_6E
	.align		8
        /*0120*/ 	.dword	_ZN34_INTERNAL_4bd98c47_4_k_cu_58a6bfe06thrust24THRUST_300001_SM_1000_NS12placeholders2_7E
	.align		8
        /*0128*/ 	.dword	_ZN34_INTERNAL_4bd98c47_4_k_cu_58a6bfe06thrust24THRUST_300001_SM_1000_NS12placeholders2_8E
	.align		8
        /*0130*/ 	.dword	_ZN34_INTERNAL_4bd98c47_4_k_cu_58a6bfe06thrust24THRUST_300001_SM_1000_NS12placeholders2_9E
	.align		8
        /*0138*/ 	.dword	_ZN34_INTERNAL_4bd98c47_4_k_cu_58a6bfe06thrust24THRUST_300001_SM_1000_NS12placeholders3_10E
	.align		8
        /*0140*/ 	.dword	$str
	.align		8
        /*0148*/ 	.dword	$str$1
	.align		8
        /*0150*/ 	.dword	vprintf


//--------------------- .text._ZN3cub18CUB_300001_SM_10006detail11EmptyKernelIvEEvv --------------------------
	.section	.text._ZN3cub18CUB_300001_SM_10006detail11EmptyKernelIvEEvv,"ax",@progbits
	.align	128
        .global         _ZN3cub18CUB_300001_SM_10006detail11EmptyKernelIvEEvv
        .type           _ZN3cub18CUB_300001_SM_10006detail11EmptyKernelIvEEvv,@function
        .size           _ZN3cub18CUB_300001_SM_10006detail11EmptyKernelIvEEvv,(.L_x_58 - _ZN3cub18CUB_300001_SM_10006detail11EmptyKernelIvEEvv)
        .other          _ZN3cub18CUB_300001_SM_10006detail11EmptyKernelIvEEvv,@"STO_CUDA_ENTRY STV_DEFAULT"
_ZN3cub18CUB_300001_SM_10006detail11EmptyKernelIvEEvv:
.text._ZN3cub18CUB_300001_SM_10006detail11EmptyKernelIvEEvv:
[----:B------:R-:W-:Y:S01]  /*0000*/  LDC R1, c[0x0][0x37c] ;  /* 0x0000df00ff017b82 */ /* 0x000fe20000000800 */
[----:B------:R-:W-:Y:S05]  /*0010*/  EXIT ;  /* 0x000000000000794d */ /* 0x000fea0003800000 */
.L_x_0:
[----:B------:R-:W-:-:S00]  /*0020*/  BRA `(.L_x_0) ;  /* 0xfffffffc00fc7947 */ /* 0x000fc0000383ffff */
[----:B------:R-:W-:-:S00]  /*0030*/  NOP ;  /* 0x0000000000007918 */ /* 0x000fc00000000000 */
        /* <DEDUP_REMOVED lines=12> */
.L_x_58:


//--------------------- .text._Z16BlockSortKernel2PiS_S_ii --------------------------
	.section	.text._Z16BlockSortKernel2PiS_S_ii,"ax",@progbits
	.align	128
        .global         _Z16BlockSortKernel2PiS_S_ii
        .type           _Z16BlockSortKernel2PiS_S_ii,@function
        .size           _Z16BlockSortKernel2PiS_S_ii,(.L_x_59 - _Z16BlockSortKernel2PiS_S_ii)
        .other          _Z16BlockSortKernel2PiS_S_ii,@"STO_CUDA_ENTRY STV_DEFAULT"
_Z16BlockSortKernel2PiS_S_ii:
.text._Z16BlockSortKernel2PiS_S_ii:
[----:B------:R-:W-:Y:S01]  /*0000*/  LDC R1, c[0x0][0x37c] ;  /* 0x0000df00ff017b82 */ /* 0x000fe20000000800 */
[----:B------:R-:W0:Y:S01]  /*0010*/  S2R R5, SR_CTAID.X ;  /* 0x0000000000057919 */ /* 0x000e220000002500 */
[----:B------:R-:W1:Y:S06]  /*0020*/  LDCU UR4, c[0x0][0x398] ;  /* 0x00007300ff0477ac */ /* 0x000e6c0008000800 */
[----:B------:R-:W2:Y:S01]  /*0030*/  LDC.64 R2, c[0x0][0x390] ;  /* 0x0000e400ff027b82 */ /* 0x000ea20000000a00 */
[----:B------:R-:W3:Y:S01]  /*0040*/  LDCU UR5, c[0x0][0x39c] ;  /* 0x00007380ff0577ac */ /* 0x000ee20008000800 */
[----:B------:R-:W4:Y:S01]  /*0050*/  LDCU.64 UR6, c[0x0][0x358] ;  /* 0x00006b00ff0677ac */ /* 0x000f220008000a00 */
[----:B0-----:R-:W-:-:S02]  /*0060*/  VIADD R0, R5, 0x1 ;  /* 0x0000000105007836 */ /* 0x001fc40000000000 */
[----:B--2---:R-:W-:-:S03]  /*0070*/  IMAD.WIDE.U32 R2, R5, 0x4, R2 ;  /* 0x0000000405027825 */ /* 0x004fc600078e0002 */
[----:B-1----:R-:W-:Y:S01]  /*0080*/  ISETP.GE.AND P0, PT, R0, UR4, PT ;  /* 0x0000000400007c0c */ /* 0x002fe2000bf06270 */
[----:B---3--:R-:W-:Y:S01]  /*0090*/  IMAD.U32 R5, RZ, RZ, UR5 ;  /* 0x00000005ff057e24 */ /* 0x008fe2000f8e00ff */
[----:B----4-:R-:W2:Y:S11]  /*00a0*/  LDG.E R36, desc[UR6][R2.64] ;  /* 0x0000000602247981 */ /* 0x010eb6000c1e1900 */
[----:B------:R-:W2:Y:S01]  /*00b0*/  @!P0 LDG.E R5, desc[UR6][R2.64+0x4] ;  /* 0x0000040602058981 */ /* 0x000ea2000c1e1900 */
[----:B------:R-:W0:Y:S01]  /*00c0*/  S2R R7, SR_TID.X ;  /* 0x0000000000077919 */ /* 0x000e220000002100 */
[----:B--2---:R-:W-:-:S05]  /*00d0*/  IMAD.IADD R6, R5, 0x1, -R36 ;  /* 0x0000000105067824 */ /* 0x004fca00078e0a24 */
[----:B------:R-:W-:-:S04]  /*00e0*/  VIMNMX R0, PT, PT, R6, 0x400, PT ;  /* 0x0000040006007848 */ /* 0x000fc80003fe0100 */
[----:B0-----:R-:W-:-:S13]  /*00f0*/  ISETP.GE.U32.AND P0, PT, R7, R0, PT ;  /* 0x000000000700720c */ /* 0x001fda0003f06070 */
[----:B------:R-:W-:Y:S05]  /*0100*/  @P0 EXIT ;  /* 0x000000000000094d */ /* 0x000fea0003800000 */
[----:B------:R-:W-:Y:S02]  /*0110*/  IMAD.IADD R4, R36, 0x1, R7 ;  /* 0x0000000124047824 */ /* 0x000fe400078e0207 */
[----:B------:R-:W-:-:S03]  /*0120*/  IMAD.MOV.U32 R9, RZ, RZ, 0x7fffffff ;  /* 0x7fffffffff097424 */ /* 0x000fc600078e00ff */
[----:B------:R-:W-:-:S13]  /*0130*/  ISETP.GE.AND P0, PT, R4, R5, PT ;  /* 0x000000050400720c */ /* 0x000fda0003f06270 */
[----:B------:R-:W0:Y:S02]  /*0140*/  @!P0 LDC.64 R2, c[0x0][0x380] ;  /* 0x0000e000ff028b82 */ /* 0x000e240000000a00 */
[----:B0-----:R-:W-:-:S05]  /*0150*/  @!P0 IMAD.WIDE R2, R4, 0x4, R2 ;  /* 0x0000000404028825 */ /* 0x001fca00078e0202 */
[----:B------:R0:W2:Y:S01]  /*0160*/  @!P0 LDG.E R9, desc[UR6][R2.64] ;  /* 0x0000000602098981 */ /* 0x0000a2000c1e1900 */
[----:B------:R-:W-:Y:S02]  /*0170*/  ISETP.GT.AND P0, PT, R6, R7, PT ;  /* 0x000000070600720c */ /* 0x000fe40003f04270 */
[----:B------:R-:W-:-:S11]  /*0180*/  SHF.R.S32.HI R4, RZ, 0x1f, R36 ;  /* 0x0000001fff047819 */ /* 0x000fd60000011424 */
[----:B------:R-:W1:Y:S01]  /*0190*/  @P0 LDC.64 R10, c[0x0][0x380] ;  /* 0x0000e000ff0a0b82 */ /* 0x000e620000000a00 */
[----:B------:R-:W-:-:S05]  /*01a0*/  @P0 IADD3 R5, P1, PT, R36, R7, RZ ;  /* 0x0000000724050210 */ /* 0x000fca0007f3e0ff */
[----:B------:R-:W-:Y:S01]  /*01b0*/  @P0 IMAD.X R6, RZ, RZ, R4, P1 ;  /* 0x000000ffff060224 */ /* 0x000fe200008e0604 */
[----:B-1----:R-:W-:-:S04]  /*01c0*/  @P0 LEA R4, P1, R5, R10, 0x2 ;  /* 0x0000000a05040211 */ /* 0x002fc800078210ff */
[----:B------:R-:W-:-:S05]  /*01d0*/  @P0 LEA.HI.X R5, R5, R11, R6, 0x2, P1 ;  /* 0x0000000b05050211 */ /* 0x000fca00008f1406 */
[----:B--2---:R-:W2:Y:S01]  /*01e0*/  @P0 LDG.E R9, desc[UR6][R4.64] ;  /* 0x0000000604090981 */ /* 0x004ea2000c1e1900 */
[----:B------:R-:W1:Y:S01]  /*01f0*/  S2UR UR5, SR_CgaCtaId ;  /* 0x00000000000579c3 */ /* 0x000e620000008800 */
[----:B------:R-:W-:Y:S01]  /*0200*/  UMOV UR4, 0x400 ;  /* 0x0000040000047882 */ /* 0x000fe20000000000 */
[----:B------:R-:W-:Y:S01]  /*0210*/  SHF.R.U32.HI R31, RZ, 0x5, R7 ;  /* 0x00000005ff1f7819 */ /* 0x000fe20000011607 */
[----:B0-----:R-:W0:Y:S01]  /*0220*/  S2R R2, SR_LANEID ;  /* 0x0000000000027919 */ /* 0x001e220000000000 */
[----:B------:R-:W-:Y:S01]  /*0230*/  IMAD.MOV.U32 R29, RZ, RZ, RZ ;  /* 0x000000ffff1d7224 */ /* 0x000fe200078e00ff */
[----:B-1----:R-:W-:-:S06]  /*0240*/  ULEA UR4, UR5, UR4, 0x18 ;  /* 0x0000000405047291 */ /* 0x002fcc000f8ec0ff */
[----:B------:R-:W-:Y:S02]  /*0250*/  LEA R34, R7, UR4, 0x2 ;  /* 0x0000000407227c11 */ /* 0x000fe4000f8e10ff */
[----:B------:R-:W-:-:S03]  /*0260*/  LEA R31, R31, UR4, 0x2 ;  /* 0x000000041f1f7c11 */ /* 0x000fc6000f8e10ff */
[----:B------:R-:W-:Y:S01]  /*0270*/  IMAD R32, R7, 0x20, R34 ;  /* 0x0000002007207824 */ /* 0x000fe200078e0222 */
[----:B--2---:R-:W-:Y:S01]  /*0280*/  STS [R34], R9 ;  /* 0x0000000922007388 */ /* 0x004fe20000000800 */
[----:B------:R-:W-:Y:S06]  /*0290*/  BAR.SYNC.DEFER_BLOCKING 0x0 ;  /* 0x0000000000007b1d */ /* 0x000fec0000010000 */
[----:B------:R-:W1:Y:S02]  /*02a0*/  LDS R30, [R34] ;  /* 0x00000000221e7984 */ /* 0x000e640000000800 */
[----:B-1----:R-:W-:Y:S01]  /*02b0*/  LOP3.LUT R30, R30, 0x80000000, RZ, 0x3c, !PT ;  /* 0x800000001e1e7812 */ /* 0x002fe200078e3cff */
[----:B0-----:R-:W-:Y:S06]  /*02c0*/  BAR.SYNC.DEFER_BLOCKING 0x0 ;  /* 0x0000000000007b1d */ /* 0x001fec0000010000 */
.L_x_1:
[----:B------:R-:W-:Y:S01]  /*02d0*/  UBMSK UR4, URZ, 0x4 ;  /* 0x00000004ff04789b */ /* 0x000fe20008000000 */
[----:B-1----:R-:W-:Y:S01]  /*02e0*/  SHF.R.U32.HI R3, RZ, R29, R30 ;  /* 0x0000001dff037219 */ /* 0x002fe2000001161e */
[----:B------:R-:W-:Y:S01]  /*02f0*/  STS [R34], RZ ;  /* 0x000000ff22007388 */ /* 0x000fe20000000800 */
[----:B------:R-:W-:Y:S01]  /*0300*/  ISETP.NE.AND P1, PT, R2, 0x1f, PT ;  /* 0x0000001f0200780c */ /* 0x000fe20003f25270 */
[----:B0-----:R-:W0:Y:S01]  /*0310*/  S2UR UR5, SR_CgaCtaId ;  /* 0x00000000000579c3 */ /* 0x001e220000008800 */
[----:B------:R-:W-:Y:S01]  /*0320*/  ISETP.GT.U32.AND P2, PT, R7, 0x1f, PT ;  /* 0x0000001f0700780c */ /* 0x000fe20003f44070 */
[----:B------:R-:W-:Y:S01]  /*0330*/  STS [R34+0x1000], RZ ;  /* 0x001000ff22007388 */ /* 0x000fe20000000800 */
[----:B------:R-:W-:Y:S01]  /*0340*/  LOP3.LUT R3, R3, UR4, RZ, 0xc0, !PT ;  /* 0x0000000403037c12 */ /* 0x000fe2000f8ec0ff */
[----:B------:R-:W-:Y:S02]  /*0350*/  UMOV UR4, 0x400 ;  /* 0x0000040000047882 */ /* 0x000fe40000000000 */
[----:B------:R-:W-:Y:S01]  /*0360*/  STS [R34+0x2000], RZ ;  /* 0x002000ff22007388 */ /* 0x000fe20000000800 */
[----:B------:R-:W-:Y:S01]  /*0370*/  SHF.R.U32.HI R5, RZ, 0x2, R3 ;  /* 0x00000002ff057819 */ /* 0x000fe20000011603 */
[----:B------:R-:W-:-:S02]  /*0380*/  IMAD.SHL.U32 R4, R3, 0x1000, RZ ;  /* 0x0000100003047824 */ /* 0x000fc400078e00ff */
[----:B------:R-:W-:Y:S01]  /*0390*/  STS [R34+0x3000], RZ ;  /* 0x003000ff22007388 */ /* 0x000fe20000000800 */
[----:B------:R-:W-:Y:S02]  /*03a0*/  LOP3.LUT R5, R5, 0x3ffffffe, RZ, 0xc0, !PT ;  /* 0x3ffffffe05057812 */ /* 0x000fe400078ec0ff */
[----:B------:R-:W-:Y:S01]  /*03b0*/  LOP3.LUT R3, R4, 0x7000, RZ, 0xc0, !PT ;  /* 0x0000700004037812 */ /* 0x000fe200078ec0ff */
[----:B------:R-:W-:Y:S03]  /*03c0*/  STS [R34+0x4000], RZ ;  /* 0x004000ff22007388 */ /* 0x000fe60000000800 */
[----:B------:R-:W-:Y:S01]  /*03d0*/  IADD3 R3, PT, PT, R5, R34, R3 ;  /* 0x0000002205037210 */ /* 0x000fe20007ffe003 */
[----:B------:R-:W-:Y:S04]  /*03e0*/  STS [R34+0x5000], RZ ;  /* 0x005000ff22007388 */ /* 0x000fe80000000800 */
[----:B------:R-:W-:Y:S01]  /*03f0*/  STS [R34+0x6000], RZ ;  /* 0x006000ff22007388 */ /* 0x000fe20000000800 */
[----:B0-----:R-:W-:-:S03]  /*0400*/  ULEA UR4, UR5, UR4, 0x18 ;  /* 0x0000000405047291 */ /* 0x001fc6000f8ec0ff */
[----:B------:R-:W-:Y:S04]  /*0410*/  STS [R34+0x7000], RZ ;  /* 0x007000ff22007388 */ /* 0x000fe80000000800 */
[----:B------:R-:W-:Y:S04]  /*0420*/  STS [R34+0x8000], RZ ;  /* 0x008000ff22007388 */ /* 0x000fe80000000800 */
[----:B------:R-:W0:Y:S02]  /*0430*/  LDS.U16 R4, [R3] ;  /* 0x0000000003047984 */ /* 0x000e240000000400 */
[----:B0-----:R-:W-:-:S05]  /*0440*/  VIADD R6, R4, 0x1 ;  /* 0x0000000104067836 */ /* 0x001fca0000000000 */
[----:B------:R-:W-:Y:S01]  /*0450*/  STS.U16 [R3], R6 ;  /* 0x0000000603007388 */ /* 0x000fe20000000400 */
[----:B------:R-:W-:Y:S06]  /*0460*/  BAR.SYNC.DEFER_BLOCKING 0x0 ;  /* 0x0000000000007b1d */ /* 0x000fec0000010000 */
[----:B------:R-:W-:Y:S04]  /*0470*/  LDS R28, [R32] ;  /* 0x00000000201c7984 */ /* 0x000fe80000000800 */
[----:B------:R-:W0:Y:S04]  /*0480*/  LDS R27, [R32+0x4] ;  /* 0x00000400201b7984 */ /* 0x000e280000000800 */
[----:B------:R-:W1:Y:S04]  /*0490*/  LDS R26, [R32+0x8] ;  /* 0x00000800201a7984 */ /* 0x000e680000000800 */
[----:B------:R-:W2:Y:S04]  /*04a0*/  LDS R25, [R32+0xc] ;  /* 0x00000c0020197984 */ /* 0x000ea80000000800 */
[----:B------:R-:W3:Y:S04]  /*04b0*/  LDS R24, [R32+0x10] ;  /* 0x0000100020187984 */ /* 0x000ee80000000800 */
[----:B------:R-:W4:Y:S04]  /*04c0*/  LDS R23, [R32+0x14] ;  /* 0x0000140020177984 */ /* 0x000f280000000800 */
[----:B------:R-:W5:Y:S04]  /*04d0*/  LDS R22, [R32+0x18] ;  /* 0x0000180020167984 */ /* 0x000f680000000800 */
[----:B------:R-:W5:Y:S04]  /*04e0*/  LDS R5, [R32+0x1c] ;  /* 0x00001c0020057984 */ /* 0x000f680000000800 */
[----:B------:R-:W5:Y:S01]  /*04f0*/  LDS R21, [R32+0x20] ;  /* 0x0000200020157984 */ /* 0x000f620000000800 */
[----:B0-----:R-:W-:-:S04]  /*0500*/  IMAD.IADD R27, R28, 0x1, R27 ;  /* 0x000000011c1b7824 */ /* 0x001fc800078e021b */
[----:B-1----:R-:W-:-:S04]  /*0510*/  IMAD.IADD R26, R26, 0x1, R27 ;  /* 0x000000011a1a7824 */ /* 0x002fc800078e021b */
[----:B--2---:R-:W-:-:S04]  /*0520*/  IMAD.IADD R25, R25, 0x1, R26 ;  /* 0x0000000119197824 */ /* 0x004fc800078e021a */
[----:B---3--:R-:W-:-:S04]  /*0530*/  IMAD.IADD R24, R24, 0x1, R25 ;  /* 0x0000000118187824 */ /* 0x008fc800078e0219 */
[----:B----4-:R-:W-:-:S04]  /*0540*/  IMAD.IADD R23, R23, 0x1, R24 ;  /* 0x0000000117177824 */ /* 0x010fc800078e0218 */
[----:B-----5:R-:W-:-:S04]  /*0550*/  IMAD.IADD R22, R22, 0x1, R23 ;  /* 0x0000000116167824 */ /* 0x020fc800078e0217 */
[----:B------:R-:W-:-:S04]  /*0560*/  IMAD.IADD R20, R5, 0x1, R22 ;  /* 0x0000000105147824 */ /* 0x000fc800078e0216 */
[----:B------:R-:W-:-:S05]  /*0570*/  IMAD.IADD R21, R21, 0x1, R20 ;  /* 0x0000000115157824 */ /* 0x000fca00078e0214 */
[----:B------:R-:W0:Y:S02]  /*0580*/  SHFL.UP P0, R8, R21, 0x1, RZ ;  /* 0x0420000015087989 */ /* 0x000e2400000000ff */
[----:B0-----:R-:W-:-:S05]  /*0590*/  @P0 IMAD.IADD R8, R21, 0x1, R8 ;  /* 0x0000000115080824 */ /* 0x001fca00078e0208 */
[----:B------:R-:W0:Y:S02]  /*05a0*/  SHFL.UP P0, R5, R8, 0x2, RZ ;  /* 0x0440000008057989 */ /* 0x000e2400000000ff */
[----:B0-----:R-:W-:-:S05]  /*05b0*/  @P0 IMAD.IADD R5, R8, 0x1, R5 ;  /* 0x0000000108050824 */ /* 0x001fca00078e0205 */
[----:B------:R-:W0:Y:S02]  /*05c0*/  SHFL.UP P0, R12, R5, 0x4, RZ ;  /* 0x04800000050c7989 */ /* 0x000e2400000000ff */
[----:B0-----:R-:W-:Y:S01]  /*05d0*/  @P0 IMAD.IADD R12, R5, 0x1, R12 ;  /* 0x00000001050c0824 */ /* 0x001fe200078e020c */
[----:B------:R-:W-:-:S04]  /*05e0*/  SHF.R.U32.HI R5, RZ, 0x5, R7 ;  /* 0x00000005ff057819 */ /* 0x000fc80000011607 */
[----:B------:R-:W0:Y:S01]  /*05f0*/  SHFL.UP P0, R19, R12, 0x8, RZ ;  /* 0x050000000c137989 */ /* 0x000e2200000000ff */
[C---:B------:R-:W-:Y:S02]  /*0600*/  ISETP.NE.AND P4, PT, R5.reuse, 0x1e, PT ;  /* 0x0000001e0500780c */ /* 0x040fe40003f85270 */
[----:B------:R-:W-:Y:S01]  /*0610*/  ISETP.NE.AND P3, PT, R5, 0x1f, PT ;  /* 0x0000001f0500780c */ /* 0x000fe20003f65270 */
[----:B0-----:R-:W-:-:S05]  /*0620*/  @P0 IMAD.IADD R19, R12, 0x1, R19 ;  /* 0x000000010c130824 */ /* 0x001fca00078e0213 */
[----:B------:R-:W0:Y:S02]  /*0630*/  SHFL.UP P0, R6, R19, 0x10, RZ ;  /* 0x0600000013067989 */ /* 0x000e2400000000ff */
[----:B0-----:R-:W-:Y:S01]  /*0640*/  @P0 IMAD.IADD R6, R19, 0x1, R6 ;  /* 0x0000000113060824 */ /* 0x001fe200078e0206 */
[----:B------:R-:W-:-:S03]  /*0650*/  ISETP.NE.AND P0, PT, R5, 0x1, PT ;  /* 0x000000010500780c */ /* 0x000fc60003f05270 */
[----:B------:R-:W-:Y:S01]  /*0660*/  IMAD.IADD R21, R6, 0x1, -R21 ;  /* 0x0000000106157824 */ /* 0x000fe200078e0a15 */
[----:B------:R-:W-:Y:S01]  /*0670*/  @!P1 STS [R31+0x9000], R6 ;  /* 0x009000061f009388 */ /* 0x000fe20000000800 */
[----:B------:R-:W-:Y:S01]  /*0680*/  BAR.SYNC.DEFER_BLOCKING 0x0 ;  /* 0x0000000000007b1d */ /* 0x000fe20000010000 */
[----:B------:R-:W-:-:S05]  /*0690*/  ISETP.NE.AND P1, PT, R5, 0x1d, PT ;  /* 0x0000001d0500780c */ /* 0x000fca0003f25270 */
[----:B------:R-:W0:Y:S04]  /*06a0*/  LDS.128 R8, [UR4+0x9000] ;  /* 0x00900004ff087984 */ /* 0x000e280008000c00 */
[----:B------:R-:W1:Y:S01]  /*06b0*/  LDS.128 R12, [UR4+0x9010] ;  /* 0x00901004ff0c7984 */ /* 0x000e620008000c00 */
[C---:B0-----:R-:W-:Y:S01]  /*06c0*/  SEL R17, R8.reuse, R17, !P0 ;  /* 0x0000001108117207 */ /* 0x041fe20004000000 */
[----:B------:R-:W-:Y:S01]  /*06d0*/  IMAD.IADD R9, R8, 0x1, R9 ;  /* 0x0000000108097824 */ /* 0x000fe200078e0209 */
[----:B------:R-:W-:-:S03]  /*06e0*/  ISETP.NE.AND P0, PT, R5, 0x2, PT ;  /* 0x000000020500780c */ /* 0x000fc60003f05270 */
[----:B------:R-:W-:Y:S01]  /*06f0*/  IMAD.IADD R10, R10, 0x1, R9 ;  /* 0x000000010a0a7824 */ /* 0x000fe200078e0209 */
[----:B------:R-:W-:Y:S02]  /*0700*/  SEL R8, R9, R17, !P0 ;  /* 0x0000001109087207 */ /* 0x000fe40004000000 */
[----:B------:R-:W-:Y:S01]  /*0710*/  ISETP.NE.AND P0, PT, R5, 0x3, PT ;  /* 0x000000030500780c */ /* 0x000fe20003f05270 */
[----:B------:R-:W0:Y:S01]  /*0720*/  LDS.128 R16, [UR4+0x9020] ;  /* 0x00902004ff107984 */ /* 0x000e220008000c00 */
[----:B------:R-:W-:Y:S02]  /*0730*/  IMAD.IADD R11, R11, 0x1, R10 ;  /* 0x000000010b0b7824 */ /* 0x000fe400078e020a */
[----:B------:R-:W-:Y:S02]  /*0740*/  SEL R8, R10, R8, !P0 ;  /* 0x000000080a087207 */ /* 0x000fe40004000000 */
[----:B------:R-:W-:Y:S01]  /*0750*/  ISETP.NE.AND P0, PT, R5, 0x4, PT ;  /* 0x000000040500780c */ /* 0x000fe20003f05270 */
[----:B-1----:R-:W-:-:S03]  /*0760*/  IMAD.IADD R12, R11, 0x1, R12 ;  /* 0x000000010b0c7824 */ /* 0x002fc600078e020c */
[----:B------:R-:W-:Y:S01]  /*0770*/  SEL R8, R11, R8, !P0 ;  /* 0x000000080b087207 */ /* 0x000fe20004000000 */
[----:B------:R-:W-:Y:S01]  /*0780*/  IMAD.IADD R13, R13, 0x1, R12 ;  /* 0x000000010d0d7824 */ /* 0x000fe200078e020c */
[----:B------:R-:W-:-:S03]  /*0790*/  ISETP.NE.AND P0, PT, R5, 0x5, PT ;  /* 0x000000050500780c */ /* 0x000fc60003f05270 */
[----:B------:R-:W-:Y:S01]  /*07a0*/  IMAD.IADD R14, R14, 0x1, R13 ;  /* 0x000000010e0e7824 */ /* 0x000fe200078e020d */
[----:B------:R-:W-:Y:S02]  /*07b0*/  SEL R8, R12, R8, !P0 ;  /* 0x000000080c087207 */ /* 0x000fe40004000000 */
[----:B------:R-:W-:Y:S01]  /*07c0*/  ISETP.NE.AND P0, PT, R5, 0x6, PT ;  /* 0x000000060500780c */ /* 0x000fe20003f05270 */
[----:B------:R-:W-:-:S03]  /*07d0*/  IMAD.IADD R15, R15, 0x1, R14 ;  /* 0x000000010f0f7824 */ /* 0x000fc600078e020e */
[----:B------:R-:W-:Y:S02]  /*07e0*/  SEL R12, R13, R8, !P0 ;  /* 0x000000080d0c7207 */ /* 0x000fe40004000000 */
[----:B------:R-:W1:Y:S01]  /*07f0*/  LDS.128 R8, [UR4+0x9030] ;  /* 0x00903004ff087984 */ /* 0x000e620008000c00 */
[----:B------:R-:W-:-:S04]  /*0800*/  ISETP.NE.AND P0, PT, R5, 0x7, PT ;  /* 0x000000070500780c */ /* 0x000fc80003f05270 */
[----:B------:R-:W-:Y:S02]  /*0810*/  SEL R12, R14, R12, !P0 ;  /* 0x0000000c0e0c7207 */ /* 0x000fe40004000000 */
[----:B------:R-:W-:-:S04]  /*0820*/  ISETP.NE.AND P0, PT, R5, 0x8, PT ;  /* 0x000000080500780c */ /* 0x000fc80003f05270 */
[----:B------:R-:W-:Y:S02]  /*0830*/  SEL R12, R15, R12, !P0 ;  /* 0x0000000c0f0c7207 */ /* 0x000fe40004000000 */
[----:B------:R-:W-:Y:S01]  /*0840*/  ISETP.NE.AND P0, PT, R5, 0x9, PT ;  /* 0x000000090500780c */ /* 0x000fe20003f05270 */
[----:B0-----:R-:W-:-:S04]  /*0850*/  IMAD.IADD R16, R15, 0x1, R16 ;  /* 0x000000010f107824 */ /* 0x001fc800078e0210 */
[----:B------:R-:W-:Y:S01]  /*0860*/  IMAD.IADD R17, R17, 0x1, R16 ;  /* 0x0000000111117824 */ /* 0x000fe200078e0210 */
[----:B------:R-:W-:Y:S02]  /*0870*/  SEL R12, R16, R12, !P0 ;  /* 0x0000000c100c7207 */ /* 0x000fe40004000000 */
[----:B------:R-:W-:Y:S01]  /*0880*/  ISETP.NE.AND P0, PT, R5, 0xa, PT ;  /* 0x0000000a0500780c */ /* 0x000fe20003f05270 */
[----:B------:R-:W-:-:S03]  /*0890*/  IMAD.IADD R18, R18, 0x1, R17 ;  /* 0x0000000112127824 */ /* 0x000fc600078e0211 */
[----:B------:R-:W-:Y:S01]  /*08a0*/  SEL R16, R17, R12, !P0 ;  /* 0x0000000c11107207 */ /* 0x000fe20004000000 */
[----:B------:R-:W-:Y:S01]  /*08b0*/  IMAD.IADD R19, R19, 0x1, R18 ;  /* 0x0000000113137824 */ /* 0x000fe200078e0212 */
[C---:B------:R-:W-:Y:S01]  /*08c0*/  ISETP.NE.AND P0, PT, R5.reuse, 0xb, PT ;  /* 0x0000000b0500780c */ /* 0x040fe20003f05270 */
[----:B------:R-:W0:Y:S03]  /*08d0*/  LDS.128 R12, [UR4+0x9040] ;  /* 0x00904004ff0c7984 */ /* 0x000e260008000c00 */
[----:B------:R-:W-:Y:S02]  /*08e0*/  SEL R16, R18, R16, !P0 ;  /* 0x0000001012107207 */ /* 0x000fe40004000000 */
[----:B------:R-:W-:-:S04]  /*08f0*/  ISETP.NE.AND P0, PT, R5, 0xc, PT ;  /* 0x0000000c0500780c */ /* 0x000fc80003f05270 */
[C---:B------:R-:W-:Y:S01]  /*0900*/  SEL R16, R19.reuse, R16, !P0 ;  /* 0x0000001013107207 */ /* 0x040fe20004000000 */
[----:B-1----:R-:W-:Y:S01]  /*0910*/  IMAD.IADD R8, R19, 0x1, R8 ;  /* 0x0000000113087824 */ /* 0x002fe200078e0208 */
[----:B------:R-:W-:-:S03]  /*0920*/  ISETP.NE.AND P0, PT, R5, 0xd, PT ;  /* 0x0000000d0500780c */ /* 0x000fc60003f05270 */
[----:B------:R-:W-:Y:S01]  /*0930*/  IMAD.IADD R9, R9, 0x1, R8 ;  /* 0x0000000109097824 */ /* 0x000fe200078e0208 */
[----:B------:R-:W-:Y:S02]  /*0940*/  SEL R16, R8, R16, !P0 ;  /* 0x0000001008107207 */ /* 0x000fe40004000000 */
[----:B------:R-:W-:Y:S01]  /*0950*/  ISETP.NE.AND P0, PT, R5, 0xe, PT ;  /* 0x0000000e0500780c */ /* 0x000fe20003f05270 */
[----:B------:R-:W-:-:S03]  /*0960*/  IMAD.IADD R10, R10, 0x1, R9 ;  /* 0x000000010a0a7824 */ /* 0x000fc600078e0209 */
[----:B------:R-:W-:Y:S01]  /*0970*/  SEL R8, R9, R16, !P0 ;  /* 0x0000001009087207 */ /* 0x000fe20004000000 */
[----:B------:R-:W-:Y:S01]  /*0980*/  IMAD.IADD R11, R11, 0x1, R10 ;  /* 0x000000010b0b7824 */ /* 0x000fe200078e020a */
        /* <DEDUP_REMOVED lines=39> */
[----:B------:R-:W-:-:S04]  /*0c00*/  ISETP.NE.AND P0, PT, R5, 0x1b, PT ;  /* 0x0000001b0500780c */ /* 0x000fc80003f05270 */
[----:B------:R-:W-:Y:S02]  /*0c10*/  SEL R16, R10, R16, !P0 ;  /* 0x000000100a107207 */ /* 0x000fe40004000000 */
[----:B------:R-:W-:Y:S01]  /*0c20*/  ISETP.NE.AND P0, PT, R5, 0x1c, PT ;  /* 0x0000001c0500780c */ /* 0x000fe20003f05270 */
[----:B-1----:R-:W-:-:S03]  /*0c30*/  IMAD.IADD R12, R11, 0x1, R12 ;  /* 0x000000010b0c7824 */ /* 0x002fc600078e020c */
[----:B------:R-:W-:Y:S02]  /*0c40*/  SEL R16, R11, R16, !P0 ;  /* 0x000000100b107207 */ /* 0x000fe40004000000 */
[----:B------:R-:W-:Y:S01]  /*0c50*/  ISETP.NE.AND P0, PT, R2, RZ, PT ;  /* 0x000000ff0200720c */ /* 0x000fe20003f05270 */
[----:B------:R-:W-:Y:S01]  /*0c60*/  IMAD.IADD R13, R13, 0x1, R12 ;  /* 0x000000010d0d7824 */ /* 0x000fe200078e020c */
[----:B------:R-:W-:Y:S02]  /*0c70*/  SEL R16, R12, R16, !P1 ;  /* 0x000000100c107207 */ /* 0x000fe40004800000 */
[----:B------:R-:W-:Y:S01]  /*0c80*/  ISETP.GT.U32.OR P1, PT, R7, 0x1f, P0 ;  /* 0x0000001f0700780c */ /* 0x000fe20000724470 */
[----:B------:R-:W-:Y:S01]  /*0c90*/  IMAD.IADD R14, R14, 0x1, R13 ;  /* 0x000000010e0e7824 */ /* 0x000fe200078e020d */
[----:B------:R-:W-:Y:S02]  /*0ca0*/  SEL R16, R13, R16, !P4 ;  /* 0x000000100d107207 */ /* 0x000fe40006000000 */
[----:B------:R-:W-:Y:S01]  /*0cb0*/  SEL R6, R21, RZ, P0 ;  /* 0x000000ff15067207 */ /* 0x000fe20000000000 */
[----:B------:R-:W-:Y:S01]  /*0cc0*/  IMAD.IADD R15, R15, 0x1, R14 ;  /* 0x000000010f0f7824 */ /* 0x000fe200078e020e */
[----:B------:R-:W-:-:S02]  /*0cd0*/  SEL R17, R14, R16, !P3 ;  /* 0x000000100e117207 */ /* 0x000fc40005800000 */
[----:B------:R-:W-:-:S03]  /*0ce0*/  ISETP.NE.AND P0, PT, R7, RZ, PT ;  /* 0x000000ff0700720c */ /* 0x000fc60003f05270 */
[----:B------:R-:W-:Y:S02]  /*0cf0*/  @P2 IMAD.IADD R21, R17, 0x1, R6 ;  /* 0x0000000111152824 */ /* 0x000fe400078e0206 */
[----:B------:R-:W-:-:S05]  /*0d00*/  @!P1 IMAD.U32 R21, R15, 0x10000, RZ ;  /* 0x000100000f159824 */ /* 0x000fca00078e00ff */
[----:B------:R-:W-:Y:S01]  /*0d10*/  @!P1 STS [UR4+0x90a0], R21 ;  /* 0x0090a015ff009988 */ /* 0x000fe20008000804 */
[----:B------:R-:W-:Y:S06]  /*0d20*/  BAR.SYNC.DEFER_BLOCKING 0x0 ;  /* 0x0000000000007b1d */ /* 0x000fec0000010000 */
[----:B------:R-:W0:Y:S02]  /*0d30*/  @P0 LDS R6, [UR4+0x90a0] ;  /* 0x0090a004ff060984 */ /* 0x000e240008000800 */
[----:B0-----:R-:W-:Y:S01]  /*0d40*/  @P0 IMAD.IADD R21, R21, 0x1, R6 ;  /* 0x0000000115150824 */ /* 0x001fe200078e0206 */
[----:B------:R-:W-:-:S03]  /*0d50*/  ISETP.GT.U32.AND P0, PT, R29, 0x1b, PT ;  /* 0x0000001b1d00780c */ /* 0x000fc60003f04070 */
[--C-:B------:R-:W-:Y:S01]  /*0d60*/  IMAD.IADD R5, R28, 0x1, R21.reuse ;  /* 0x000000011c057824 */ /* 0x100fe200078e0215 */
[----:B------:R-:W-:Y:S01]  /*0d70*/  STS [R32], R21 ;  /* 0x0000001520007388 */ /* 0x000fe20000000800 */
[--C-:B------:R-:W-:Y:S02]  /*0d80*/  IMAD.IADD R27, R27, 0x1, R21.reuse ;  /* 0x000000011b1b7824 */ /* 0x100fe400078e0215 */
[--C-:B------:R-:W-:Y:S01]  /*0d90*/  IMAD.IADD R9, R26, 0x1, R21.reuse ;  /* 0x000000011a097824 */ /* 0x100fe200078e0215 */
[----:B------:R-:W-:Y:S01]  /*0da0*/  STS [R32+0x4], R5 ;  /* 0x0000040520007388 */ /* 0x000fe20000000800 */
[--C-:B------:R-:W-:Y:S02]  /*0db0*/  IMAD.IADD R25, R25, 0x1, R21.reuse ;  /* 0x0000000119197824 */ /* 0x100fe400078e0215 */
[--C-:B------:R-:W-:Y:S01]  /*0dc0*/  IMAD.IADD R11, R24, 0x1, R21.reuse ;  /* 0x00000001180b7824 */ /* 0x100fe200078e0215 */
[----:B------:R-:W-:Y:S01]  /*0dd0*/  STS [R32+0x8], R27 ;  /* 0x0000081b20007388 */ /* 0x000fe20000000800 */
[----:B------:R-:W-:-:S02]  /*0de0*/  IMAD.IADD R23, R23, 0x1, R21 ;  /* 0x0000000117177824 */ /* 0x000fc400078e0215 */
[--C-:B------:R-:W-:Y:S01]  /*0df0*/  IMAD.IADD R13, R22, 0x1, R21.reuse ;  /* 0x00000001160d7824 */ /* 0x100fe200078e0215 */
[----:B------:R-:W-:Y:S01]  /*0e00*/  STS [R32+0xc], R9 ;  /* 0x00000c0920007388 */ /* 0x000fe20000000800 */
[----:B------:R-:W-:Y:S02]  /*0e10*/  IMAD.IADD R15, R20, 0x1, R21 ;  /* 0x00000001140f7824 */ /* 0x000fe400078e0215 */
[----:B------:R-:W-:Y:S01]  /*0e20*/  @!P0 VIADD R29, R29, 0x4 ;  /* 0x000000041d1d8836 */ /* 0x000fe20000000000 */
[----:B------:R-:W-:Y:S04]  /*0e30*/  STS [R32+0x10], R25 ;  /* 0x0000101920007388 */ /* 0x000fe80000000800 */
[----:B------:R-:W-:Y:S04]  /*0e40*/  STS [R32+0x14], R11 ;  /* 0x0000140b20007388 */ /* 0x000fe80000000800 */
[----:B------:R-:W-:Y:S04]  /*0e50*/  STS [R32+0x18], R23 ;  /* 0x0000181720007388 */ /* 0x000fe80000000800 */
[----:B------:R-:W-:Y:S04]  /*0e60*/  STS [R32+0x1c], R13 ;  /* 0x00001c0d20007388 */ /* 0x000fe80000000800 */
[----:B------:R-:W-:Y:S01]  /*0e70*/  STS [R32+0x20], R15 ;  /* 0x0000200f20007388 */ /* 0x000fe20000000800 */
[----:B------:R-:W-:Y:S06]  /*0e80*/  BAR.SYNC.DEFER_BLOCKING 0x0 ;  /* 0x0000000000007b1d */ /* 0x000fec0000010000 */
[----:B------:R-:W0:Y:S02]  /*0e90*/  LDS.U16 R3, [R3] ;  /* 0x0000000003037984 */ /* 0x000e240000000400 */
[----:B0-----:R-:W-:-:S05]  /*0ea0*/  IMAD.IADD R4, R4, 0x1, R3 ;  /* 0x0000000104047824 */ /* 0x001fca00078e0203 */
[----:B------:R-:W-:Y:S01]  /*0eb0*/  LEA R5, R4, UR4, 0x2 ;  /* 0x0000000404057c11 */ /* 0x000fe2000f8e10ff */
[----:B------:R-:W-:Y:S06]  /*0ec0*/  BAR.SYNC.DEFER_BLOCKING 0x0 ;  /* 0x0000000000007b1d */ /* 0x000fec0000010000 */
[----:B------:R0:W-:Y:S02]  /*0ed0*/  STS [R5], R30 ;  /* 0x0000001e05007388 */ /* 0x0001e40000000800 */
[----:B------:R-:W-:Y:S06]  /*0ee0*/  BAR.SYNC.DEFER_BLOCKING 0x0 ;  /* 0x0000000000007b1d */ /* 0x000fec0000010000 */
[----:B------:R0:W1:Y:S02]  /*0ef0*/  LDS R30, [R34] ;  /* 0x00000000221e7984 */ /* 0x0000640000000800 */
[----:B------:R-:W-:Y:S06]  /*0f00*/  @!P0 BAR.SYNC.DEFER_BLOCKING 0x0 ;  /* 0x0000000000008b1d */ /* 0x000fec0000010000 */
[----:B------:R-:W-:Y:S05]  /*0f10*/  @!P0 BRA `(.L_x_1) ;  /* 0xfffffff000ec8947 */ /* 0x000fea000383ffff */
[----:B------:R-:W-:Y:S01]  /*0f20*/  BAR.SYNC.DEFER_BLOCKING 0x0 ;  /* 0x0000000000007b1d */ /* 0x000fe20000010000 */
[----:B-1----:R-:W-:Y:S02]  /*0f30*/  LOP3.LUT R3, R30, 0x80000000, RZ, 0x3c, !PT ;  /* 0x800000001e037812 */ /* 0x002fe400078e3cff */
[C---:B------:R-:W-:Y:S02]  /*0f40*/  ISETP.NE.AND P0, PT, R7.reuse, RZ, PT ;  /* 0x000000ff0700720c */ /* 0x040fe40003f05270 */
[----:B------:R-:W-:Y:S02]  /*0f50*/  SHF.R.S32.HI R4, RZ, 0x1f, R36 ;  /* 0x0000001fff047819 */ /* 0x000fe40000011424 */
[----:B------:R-:W-:Y:S01]  /*0f60*/  IADD3 R36, P1, PT, R36, R7, RZ ;  /* 0x0000000724247210 */ /* 0x000fe20007f3e0ff */
[----:B------:R-:W-:Y:S01]  /*0f70*/  STS [R34], R3 ;  /* 0x0000000322007388 */ /* 0x000fe20000000800 */
[----:B------:R-:W-:Y:S06]  /*0f80*/  BAR.SYNC.DEFER_BLOCKING 0x0 ;  /* 0x0000000000007b1d */ /* 0x000fec0000010000 */
[----:B0-----:R-:W-:Y:S04]  /*0f90*/  LDS R5, [R34] ;  /* 0x0000000022057984 */ /* 0x001fe80000000800 */
[----:B------:R-:W-:Y:S01]  /*0fa0*/  @!P0 STS [UR4+0x1000], R0 ;  /* 0x00100000ff008988 */ /* 0x000fe20008000804 */
[----:B------:R-:W-:Y:S06]  /*0fb0*/  BAR.SYNC.DEFER_BLOCKING 0x0 ;  /* 0x0000000000007b1d */ /* 0x000fec0000010000 */
[----:B------:R-:W0:Y:S01]  /*0fc0*/  LDS R2, [UR4+0x1000] ;  /* 0x00100004ff027984 */ /* 0x000e220008000800 */
[----:B------:R-:W1:Y:S01]  /*0fd0*/  LDCU.64 UR4, c[0x0][0x388] ;  /* 0x00007100ff0477ac */ /* 0x000e620008000a00 */
[----:B0-----:R-:W-:Y:S01]  /*0fe0*/  ISETP.GE.AND P0, PT, R7, R2, PT ;  /* 0x000000020700720c */ /* 0x001fe20003f06270 */
[----:B------:R-:W-:Y:S01]  /*0ff0*/  IMAD.X R7, RZ, RZ, R4, P1 ;  /* 0x000000ffff077224 */ /* 0x000fe200008e0604 */
[----:B-1----:R-:W-:-:S04]  /*1000*/  LEA R2, P1, R36, UR4, 0x2 ;  /* 0x0000000424027c11 */ /* 0x002fc8000f8210ff */
[----:B------:R-:W-:-:S07]  /*1010*/  LEA.HI.X R3, R36, UR5, R7, 0x2, P1 ;  /* 0x0000000524037c11 */ /* 0x000fce00088f1407 */
[----:B------:R-:W-:Y:S05]  /*1020*/  @P0 EXIT ;  /* 0x000000000000094d */ /* 0x000fea0003800000 */
[----:B------:R-:W-:Y:S01]  /*1030*/  STG.E desc[UR6][R2.64], R5 ;  /* 0x0000000502007986 */ /* 0x000fe2000c101906 */
[----:B------:R-:W-:Y:S05]  /*1040*/  EXIT ;  /* 0x000000000000794d */ /* 0x000fea0003800000 */
.L_x_2:
        /* <DEDUP_REMOVED lines=11> */
.L_x_59:


//--------------------- .text._Z11printArray0Pii  --------------------------
	.section	.text._Z11printArray0Pii,"ax",@progbits
	.align	128
        .global         _Z11printArray0Pii
        .type           _Z11printArray0Pii,@function
        .size           _Z11printArray0Pii,(.L_x_60 - _Z11printArray0Pii)
        .other          _Z11printArray0Pii,@"STO_CUDA_ENTRY STV_DEFAULT"
_Z11printArray0Pii:
.text._Z11printArray0Pii:
[----:B------:R-:W0:Y:S01]  /*0000*/  LDC R1, c[0x0][0x37c] ;  /* 0x0000df00ff017b82 */ /* 0x000e220000000800 */
[----:B------:R-:W1:Y:S01]  /*0010*/  LDCU UR4, c[0x0][0x388] ;  /* 0x00007100ff0477ac */ /* 0x000e620008000800 */
[----:B0-----:R-:W-:Y:S01]  /*0020*/  VIADD R1, R1, 0xfffffff8 ;  /* 0xfffffff801017836 */ /* 0x001fe20000000000 */
[----:B------:R-:W0:Y:S01]  /*0030*/  LDCU UR5, c[0x0][0x2f8] ;  /* 0x00005f00ff0577ac */ /* 0x000e220008000800 */
[----:B------:R-:W2:Y:S01]  /*0040*/  LDCU UR6, c[0x0][0x2fc] ;  /* 0x00005f80ff0677ac */ /* 0x000ea20008000800 */
[----:B-1----:R-:W-:Y:S02]  /*0050*/  UISETP.GE.AND UP0, UPT, UR4, 0x1, UPT ;  /* 0x000000010400788c */ /* 0x002fe4000bf06270 */
[----:B0-----:R-:W-:-:S05]  /*0060*/  IADD3 R19, P0, PT, R1, UR5, RZ ;  /* 0x0000000501137c10 */ /* 0x001fca000ff1e0ff */
[----:B--2---:R-:W-:Y:S02]  /*0070*/  IMAD.X R18, RZ, RZ, UR6, P0 ;  /* 0x00000006ff127e24 */ /* 0x004fe400080e06ff */
[----:B------:R-:W-:Y:S06]  /*0080*/  BRA.U !UP0, `(.L_x_3) ;  /* 0x0000001d08907547 */ /* 0x000fec000b800000 */
[----:B------:R-:W-:Y:S01]  /*0090*/  UISETP.GE.U32.AND UP0, UPT, UR4, 0x10, UPT ;  /* 0x000000100400788c */ /* 0x000fe2000bf06070 */
[----:B------:R-:W-:Y:S01]  /*00a0*/  IMAD.MOV.U32 R2, RZ, RZ, RZ ;  /* 0x000000ffff027224 */ /* 0x000fe200078e00ff */
[----:B------:R-:W0:Y:S01]  /*00b0*/  LDCU.64 UR36, c[0x0][0x358] ;  /* 0x00006b00ff2477ac */ /* 0x000e220008000a00 */
[----:B------:R-:W-:-:S06]  /*00c0*/  ULOP3.LUT UR38, UR4, 0xf, URZ, 0xc0, !UPT ;  /* 0x0000000f04267892 */ /* 0x000fcc000f8ec0ff */
[----:B------:R-:W-:Y:S06]  /*00d0*/  BRA.U !UP0, `(.L_x_4) ;  /* 0x0000001108247547 */ /* 0x000fec000b800000 */
[----:B------:R-:W-:Y:S01]  /*00e0*/  ULOP3.LUT UR4, UR4, 0x7ffffff0, URZ, 0xc0, !UPT ;  /* 0x7ffffff004047892 */ /* 0x000fe2000f8ec0ff */
[----:B------:R-:W-:Y:S01]  /*00f0*/  BSSY.RECONVERGENT B7, `(.L_x_4) ;  /* 0x0000107000077945 */ /* 0x000fe20003800200 */
[----:B------:R-:W-:-:S04]  /*0100*/  IMAD.MOV.U32 R22, RZ, RZ, RZ ;  /* 0x000000ffff167224 */ /* 0x000fc800078e00ff */
[----:B------:R-:W-:-:S07]  /*0110*/  IMAD.U32 R2, RZ, RZ, UR4 ;  /* 0x00000004ff027e24 */ /* 0x000fce000f8e00ff */
.L_x_37:
[----:B------:R-:W1:Y:S02]  /*0120*/  LDC.64 R16, c[0x0][0x380] ;  /* 0x0000e000ff107b82 */ /* 0x000e640000000a00 */
[----:B-1----:R-:W-:-:S05]  /*0130*/  IMAD.WIDE.U32 R16, R22, 0x4, R16 ;  /* 0x0000000416107825 */ /* 0x002fca00078e0010 */
[----:B0-----:R-:W2:Y:S01]  /*0140*/  LDG.E R0, desc[UR36][R16.64] ;  /* 0x0000002410007981 */ /* 0x001ea2000c1e1900 */
[----:B------:R-:W-:Y:S01]  /*0150*/  BSSY.RECONVERGENT B6, `(.L_x_5) ;  /* 0x000000d000067945 */ /* 0x000fe20003800200 */
[----:B--2---:R-:W-:-:S13]  /*0160*/  ISETP.NE.AND P0, PT, R0, RZ, PT ;  /* 0x000000ff0000720c */ /* 0x004fda0003f05270 */
[----:B------:R-:W-:Y:S05]  /*0170*/  @P0 BRA `(.L_x_6) ;  /* 0x0000000000280947 */ /* 0x000fea0003800000 */
[----:B------:R-:W-:Y:S01]  /*0180*/  MOV R0, 0x150 ;  /* 0x0000015000007802 */ /* 0x000fe20000000f00 */
[----:B------:R0:W-:Y:S01]  /*0190*/  STL [R1], R22 ;  /* 0x0000001601007387 */ /* 0x0001e20000100800 */
[----:B------:R-:W1:Y:S01]  /*01a0*/  LDCU.64 UR4, c[0x4][0x140] ;  /* 0x01002800ff0477ac */ /* 0x000e620008000a00 */
[----:B------:R-:W-:Y:S01]  /*01b0*/  IMAD.MOV.U32 R6, RZ, RZ, R19 ;  /* 0x000000ffff067224 */ /* 0x000fe200078e0013 */
[----:B------:R0:W2:Y:S01]  /*01c0*/  LDC.64 R8, c[0x4][R0] ;  /* 0x0100000000087b82 */ /* 0x0000a20000000a00 */
[----:B------:R-:W-:Y:S01]  /*01d0*/  IMAD.MOV.U32 R7, RZ, RZ, R18 ;  /* 0x000000ffff077224 */ /* 0x000fe200078e0012 */
[----:B-1----:R-:W-:Y:S01]  /*01e0*/  MOV R4, UR4 ;  /* 0x0000000400047c02 */ /* 0x002fe20008000f00 */
[----:B0-----:R-:W-:-:S07]  /*01f0*/  IMAD.U32 R5, RZ, RZ, UR5 ;  /* 0x00000005ff057e24 */ /* 0x001fce000f8e00ff */
[----:B------:R-:W-:-:S07]  /*0200*/  LEPC R20, `(.L_x_6) ;  /* 0x000000001014794e */ /* 0x000fce0000000000 */
[----:B--2---:R-:W-:Y:S05]  /*0210*/  CALL.ABS.NOINC R8 ;  /* 0x0000000008007343 */ /* 0x004fea0003c00000 */
.L_x_6:
[----:B------:R-:W-:Y:S05]  /*0220*/  BSYNC.RECONVERGENT B6 ;  /* 0x0000000000067941 */ /* 0x000fea0003800200 */
.L_x_5:
[----:B------:R-:W2:Y:S01]  /*0230*/  LDG.E R0, desc[UR36][R16.64+0x4] ;  /* 0x0000042410007981 */ /* 0x000ea2000c1e1900 */
[----:B------:R-:W-:Y:S01]  /*0240*/  BSSY.RECONVERGENT B6, `(.L_x_7) ;  /* 0x000000e000067945 */ /* 0x000fe20003800200 */
[----:B--2---:R-:W-:-:S13]  /*0250*/  ISETP.NE.AND P0, PT, R0, RZ, PT ;  /* 0x000000ff0000720c */ /* 0x004fda0003f05270 */
[----:B------:R-:W-:Y:S05]  /*0260*/  @P0 BRA `(.L_x_8) ;  /* 0x00000000002c0947 */ /* 0x000fea0003800000 */
[----:B------:R-:W-:Y:S01]  /*0270*/  VIADD R0, R22, 0x1 ;  /* 0x0000000116007836 */ /* 0x000fe20000000000 */
[----:B------:R-:W-:Y:S01]  /*0280*/  MOV R3, 0x150 ;  /* 0x0000015000037802 */ /* 0x000fe20000000f00 */
[----:B------:R-:W0:Y:S01]  /*0290*/  LDCU.64 UR4, c[0x4][0x140] ;  /* 0x01002800ff0477ac */ /* 0x000e220008000a00 */
[----:B------:R-:W-:Y:S02]  /*02a0*/  IMAD.MOV.U32 R6, RZ, RZ, R19 ;  /* 0x000000ffff067224 */ /* 0x000fe400078e0013 */
[----:B------:R1:W-:Y:S01]  /*02b0*/  STL [R1], R0 ;  /* 0x0000000001007387 */ /* 0x0003e20000100800 */
[----:B------:R1:W2:Y:S01]  /*02c0*/  LDC.64 R8, c[0x4][R3] ;  /* 0x0100000003087b82 */ /* 0x0002a20000000a00 */
[----:B------:R-:W-:Y:S02]  /*02d0*/  IMAD.MOV.U32 R7, RZ, RZ, R18 ;  /* 0x000000ffff077224 */ /* 0x000fe400078e0012 */
[----:B0-----:R-:W-:Y:S01]  /*02e0*/  IMAD.U32 R4, RZ, RZ, UR4 ;  /* 0x00000004ff047e24 */ /* 0x001fe2000f8e00ff */
[----:B-1----:R-:W-:-:S07]  /*02f0*/  MOV R5, UR5 ;  /* 0x0000000500057c02 */ /* 0x002fce0008000f00 */
[----:B------:R-:W-:-:S07]  /*0300*/  LEPC R20, `(.L_x_8) ;  /* 0x000000001014794e */ /* 0x000fce0000000000 */
[----:B--2---:R-:W-:Y:S05]  /*0310*/  CALL.ABS.NOINC R8 ;  /* 0x0000000008007343 */ /* 0x004fea0003c00000 */
.L_x_8:
[----:B------:R-:W-:Y:S05]  /*0320*/  BSYNC.RECONVERGENT B6 ;  /* 0x0000000000067941 */ /* 0x000fea0003800200 */
.L_x_7:
        /* <DEDUP_REMOVED lines=15> */
.L_x_10:
[----:B------:R-:W-:Y:S05]  /*0420*/  BSYNC.RECONVERGENT B6 ;  /* 0x0000000000067941 */ /* 0x000fea0003800200 */
.L_x_9:
        /* <DEDUP_REMOVED lines=15> */
.L_x_12:
[----:B------:R-:W-:Y:S05]  /*0520*/  BSYNC.RECONVERGENT B6 ;  /* 0x0000000000067941 */ /* 0x000fea0003800200 */
.L_x_11:
        /* <DEDUP_REMOVED lines=15> */
.L_x_14:
[----:B------:R-:W-:Y:S05]  /*0620*/  BSYNC.RECONVERGENT B6 ;  /* 0x0000000000067941 */ /* 0x000fea0003800200 */
.L_x_13:
        /* <DEDUP_REMOVED lines=15> */
.L_x_16:
[----:B------:R-:W-:Y:S05]  /*0720*/  BSYNC.RECONVERGENT B6 ;  /* 0x0000000000067941 */ /* 0x000fea0003800200 */
.L_x_15:
        /* <DEDUP_REMOVED lines=15> */
.L_x_18:
[----:B------:R-:W-:Y:S05]  /*0820*/  BSYNC.RECONVERGENT B6 ;  /* 0x0000000000067941 */ /* 0x000fea0003800200 */
.L_x_17:
        /* <DEDUP_REMOVED lines=15> */
.L_x_20:
[----:B------:R-:W-:Y:S05]  /*0920*/  BSYNC.RECONVERGENT B6 ;  /* 0x0000000000067941 */ /* 0x000fea0003800200 */
.L_x_19:
        /* <DEDUP_REMOVED lines=15> */
.L_x_22:
[----:B------:R-:W-:Y:S05]  /*0a20*/  BSYNC.RECONVERGENT B6 ;  /* 0x0000000000067941 */ /* 0x000fea0003800200 */
.L_x_21:
        /* <DEDUP_REMOVED lines=15> */
.L_x_24:
[----:B------:R-:W-:Y:S05]  /*0b20*/  BSYNC.RECONVERGENT B6 ;  /* 0x0000000000067941 */ /* 0x000fea0003800200 */
.L_x_23:
        /* <DEDUP_REMOVED lines=15> */
.L_x_26:
[----:B------:R-:W-:Y:S05]  /*0c20*/  BSYNC.RECONVERGENT B6 ;  /* 0x0000000000067941 */ /* 0x000fea0003800200 */
.L_x_25:
        /* <DEDUP_REMOVED lines=15> */
.L_x_28:
[----:B------:R-:W-:Y:S05]  /*0d20*/  BSYNC.RECONVERGENT B6 ;  /* 0x0000000000067941 */ /* 0x000fea0003800200 */
.L_x_27:
        /* <DEDUP_REMOVED lines=15> */
.L_x_30:
[----:B------:R-:W-:Y:S05]  /*0e20*/  BSYNC.RECONVERGENT B6 ;  /* 0x0000000000067941 */ /* 0x000fea0003800200 */
.L_x_29:
        /* <DEDUP_REMOVED lines=15> */
.L_x_32:
[----:B------:R-:W-:Y:S05]  /*0f20*/  BSYNC.RECONVERGENT B6 ;  /* 0x0000000000067941 */ /* 0x000fea0003800200 */
.L_x_31:
        /* <DEDUP_REMOVED lines=15> */
.L_x_34:
[----:B------:R-:W-:Y:S05]  /*1020*/  BSYNC.RECONVERGENT B6 ;  /* 0x0000000000067941 */ /* 0x000fea0003800200 */
.L_x_33:
        /* <DEDUP_REMOVED lines=15> */
.L_x_36:
[----:B------:R-:W-:Y:S05]  /*1120*/  BSYNC.RECONVERGENT B6 ;  /* 0x0000000000067941 */ /* 0x000fea0003800200 */
.L_x_35:
[----:B------:R-:W-:-:S05]  /*1130*/  VIADD R22, R22, 0x10 ;  /* 0x0000001016167836 */ /* 0x000fca0000000000 */
[----:B------:R-:W-:-:S13]  /*1140*/  ISETP.NE.AND P0, PT, R22, R2, PT ;  /* 0x000000021600720c */ /* 0x000fda0003f05270 */
[----:B------:R-:W-:Y:S05]  /*1150*/  @P0 BRA `(.L_x_37) ;  /* 0xffffffec00f00947 */ /* 0x000fea000383ffff */
[----:B------:R-:W-:Y:S05]  /*1160*/  BSYNC.RECONVERGENT B7 ;  /* 0x0000000000077941 */ /* 0x000fea0003800200 */
.L_x_4:
[----:B------:R-:W-:Y:S01]  /*1170*/  UISETP.NE.AND UP0, UPT, UR38, URZ, UPT ;  /* 0x000000ff2600728c */ /* 0x000fe2000bf05270 */
[----:B------:R-:W-:Y:S08]  /*1180*/  BSSY.RECONVERGENT B7, `(.L_x_3) ;  /* 0x00000d4000077945 */ /* 0x000ff00003800200 */
[----:B------:R-:W-:Y:S05]  /*1190*/  BRA.U !UP0, `(.L_x_38) ;  /* 0x0000000d08487547 */ /* 0x000fea000b800000 */
[----:B------:R-:W1:Y:S01]  /*11a0*/  LDC R22, c[0x0][0x388] ;  /* 0x0000e200ff167b82 */ /* 0x000e620000000800 */
[----:B------:R-:W-:Y:S01]  /*11b0*/  UISETP.GE.U32.AND UP0, UPT, UR38, 0x8, UPT ;  /* 0x000000082600788c */ /* 0x000fe2000bf06070 */
[----:B-1----:R-:W-:-:S08]  /*11c0*/  LOP3.LUT R22, R22, 0x7, RZ, 0xc0, !PT ;  /* 0x0000000716167812 */ /* 0x002fd000078ec0ff */
[----:B------:R-:W-:Y:S05]  /*11d0*/  BRA.U !UP0, `(.L_x_39) ;  /* 0x0000000508c87547 */ /* 0x000fea000b800000 */
[----:B------:R-:W1:Y:S02]  /*11e0*/  LDC.64 R16, c[0x0][0x380] ;  /* 0x0000e000ff107b82 */ /* 0x000e640000000a00 */
[----:B-1----:R-:W-:-:S05]  /*11f0*/  IMAD.WIDE.U32 R16, R2, 0x4, R16 ;  /* 0x0000000402107825 */ /* 0x002fca00078e0010 */
[----:B0-----:R-:W2:Y:S02]  /*1200*/  LDG.E R0, desc[UR36][R16.64] ;  /* 0x0000002410007981 */ /* 0x001ea4000c1e1900 */
[----:B--2---:R-:W-:-:S13]  /*1210*/  ISETP.NE.AND P0, PT, R0, RZ, PT ;  /* 0x000000ff0000720c */ /* 0x004fda0003f05270 */
[----:B------:R-:W-:Y:S05]  /*1220*/  @P0 BRA `(.L_x_40) ;  /* 0x0000000000280947 */ /* 0x000fea0003800000 */
[----:B------:R-:W-:Y:S01]  /*1230*/  MOV R0, 0x150 ;  /* 0x0000015000007802 */ /* 0x000fe20000000f00 */
[----:B------:R0:W-:Y:S01]  /*1240*/  STL [R1], R2 ;  /* 0x0000000201007387 */ /* 0x0001e20000100800 */
[----:B------:R-:W1:Y:S01]  /*1250*/  LDCU.64 UR4, c[0x4][0x140] ;  /* 0x01002800ff0477ac */ /* 0x000e620008000a00 */
[----:B------:R-:W-:Y:S01]  /*1260*/  IMAD.MOV.U32 R6, RZ, RZ, R19 ;  /* 0x000000ffff067224 */ /* 0x000fe200078e0013 */
[----:B------:R0:W2:Y:S01]  /*1270*/  LDC.64 R8, c[0x4][R0] ;  /* 0x0100000000087b82 */ /* 0x0000a20000000a00 */
[----:B------:R-:W-:Y:S02]  /*1280*/  IMAD.MOV.U32 R7, RZ, RZ, R18 ;  /* 0x000000ffff077224 */ /* 0x000fe400078e0012 */
[----:B-1----:R-:W-:Y:S01]  /*1290*/  IMAD.U32 R4, RZ, RZ, UR4 ;  /* 0x00000004ff047e24 */ /* 0x002fe2000f8e00ff */
[----:B0-----:R-:W-:-:S07]  /*12a0*/  MOV R5, UR5 ;  /* 0x0000000500057c02 */ /* 0x001fce0008000f00 */
[----:B------:R-:W-:-:S07]  /*12b0*/  LEPC R20, `(.L_x_40) ;  /* 0x000000001014794e */ /* 0x000fce0000000000 */
[----:B--2---:R-:W-:Y:S05]  /*12c0*/  CALL.ABS.NOINC R8 ;  /* 0x0000000008007343 */ /* 0x004fea0003c00000 */
.L_x_40:
[----:B------:R-:W2:Y:S02]  /*12d0*/  LDG.E R0, desc[UR36][R16.64+0x4] ;  /* 0x0000042410007981 */ /* 0x000ea4000c1e1900 */
        /* <DEDUP_REMOVED lines=13> */
.L_x_41:
        /* <DEDUP_REMOVED lines=14> */
.L_x_42:
        /* <DEDUP_REMOVED lines=14> */
.L_x_43:
        /* <DEDUP_REMOVED lines=14> */
.L_x_44:
        /* <DEDUP_REMOVED lines=14> */
.L_x_45:
        /* <DEDUP_REMOVED lines=14> */
.L_x_46:
        /* <DEDUP_REMOVED lines=14> */
.L_x_47:
[----:B------:R-:W-:-:S07]  /*18f0*/  VIADD R2, R2, 0x8 ;  /* 0x0000000802027836 */ /* 0x000fce0000000000 */
.L_x_39:
[----:B------:R-:W-:-:S13]  /*1900*/  ISETP.NE.AND P0, PT, R22, RZ, PT ;  /* 0x000000ff1600720c */ /* 0x000fda0003f05270 */
[----:B------:R-:W-:Y:S05]  /*1910*/  @!P0 BRA `(.L_x_38) ;  /* 0x0000000400688947 */ /* 0x000fea0003800000 */
[----:B------:R-:W1:Y:S01]  /*1920*/  LDC R0, c[0x0][0x388] ;  /* 0x0000e200ff007b82 */ /* 0x000e620000000800 */
[----:B------:R-:W-:Y:S02]  /*1930*/  ISETP.GE.U32.AND P0, PT, R22, 0x4, PT ;  /* 0x000000041600780c */ /* 0x000fe40003f06070 */
[----:B-1----:R-:W-:-:S11]  /*1940*/  LOP3.LUT R22, R0, 0x3, RZ, 0xc0, !PT ;  /* 0x0000000300167812 */ /* 0x002fd600078ec0ff */
[----:B------:R-:W-:Y:S05]  /*1950*/  @!P0 BRA `(.L_x_48) ;  /* 0x0000000000e88947 */ /* 0x000fea0003800000 */
        /* <DEDUP_REMOVED lines=15> */
.L_x_49:
        /* <DEDUP_REMOVED lines=14> */
.L_x_50:
        /* <DEDUP_REMOVED lines=14> */
.L_x_51:
        /* <DEDUP_REMOVED lines=14> */
.L_x_52:
[----:B------:R-:W-:-:S07]  /*1cf0*/  VIADD R2, R2, 0x4 ;  /* 0x0000000402027836 */ /* 0x000fce0000000000 */
.L_x_48:
[----:B------:R-:W-:-:S13]  /*1d00*/  ISETP.NE.AND P0, PT, R22, RZ, PT ;  /* 0x000000ff1600720c */ /* 0x000fda0003f05270 */
[----:B------:R-:W-:Y:S05]  /*1d10*/  @!P0 BRA `(.L_x_38) ;  /* 0x0000000000688947 */ /* 0x000fea0003800000 */
[----:B------:R-:W1:Y:S01]  /*1d20*/  LDC.64 R4, c[0x0][0x380] ;  /* 0x0000e000ff047b82 */ /* 0x000e620000000a00 */
[----:B------:R-:W-:Y:S02]  /*1d30*/  IMAD.MOV R22, RZ, RZ, -R22 ;  /* 0x000000ffff167224 */ /* 0x000fe400078e0a16 */
[----:B-1----:R-:W-:-:S07]  /*1d40*/  IMAD.WIDE.U32 R16, R2, 0x4, R4 ;  /* 0x0000000402107825 */ /* 0x002fce00078e0004 */
.L_x_55:
[----:B0-----:R-:W2:Y:S01]  /*1d50*/  LDG.E R0, desc[UR36][R16.64] ;  /* 0x0000002410007981 */ /* 0x001ea2000c1e1900 */
[----:B------:R-:W-:Y:S01]  /*1d60*/  IADD3 R22, PT, PT, R22, 0x1, RZ ;  /* 0x0000000116167810 */ /* 0x000fe20007ffe0ff */
[----:B------:R-:W-:Y:S03]  /*1d70*/  BSSY.RECONVERGENT B6, `(.L_x_53) ;  /* 0x000000f000067945 */ /* 0x000fe60003800200 */
[----:B------:R-:W-:-:S04]  /*1d80*/  ISETP.NE.AND P1, PT, R22, RZ, PT ;  /* 0x000000ff1600720c */ /* 0x000fc80003f25270 */
[----:B------:R-:W-:Y:S02]  /*1d90*/  P2R R23, PR, RZ, 0x2 ;  /* 0x00000002ff177803 */ /* 0x000fe40000000000 */
[----:B--2---:R-:W-:-:S13]  /*1da0*/  ISETP.NE.AND P0, PT, R0, RZ, PT ;  /* 0x000000ff0000720c */ /* 0x004fda0003f05270 */
[----:B------:R-:W-:Y:S05]  /*1db0*/  @P0 BRA `(.L_x_54) ;  /* 0x0000000000280947 */ /* 0x000fea0003800000 */
[----:B------:R-:W-:Y:S01]  /*1dc0*/  MOV R8, 0x150 ;  /* 0x0000015000087802 */ /* 0x000fe20000000f00 */
[----:B------:R0:W-:Y:S01]  /*1dd0*/  STL [R1], R2 ;  /* 0x0000000201007387 */ /* 0x0001e20000100800 */
[----:B------:R-:W1:Y:S01]  /*1de0*/  LDCU.64 UR4, c[0x4][0x140] ;  /* 0x01002800ff0477ac */ /* 0x000e620008000a00 */
[----:B------:R-:W-:Y:S02]  /*1df0*/  IMAD.MOV.U32 R6, RZ, RZ, R19 ;  /* 0x000000ffff067224 */ /* 0x000fe400078e0013 */
[----:B------:R-:W-:Y:S01]  /*1e00*/  IMAD.MOV.U32 R7, RZ, RZ, R18 ;  /* 0x000000ffff077224 */ /* 0x000fe200078e0012 */
[----:B------:R-:W2:Y:S01]  /*1e10*/  LDC.64 R8, c[0x4][R8] ;  /* 0x0100000008087b82 */ /* 0x000ea20000000a00 */
[----:B-1----:R-:W-:Y:S02]  /*1e20*/  IMAD.U32 R4, RZ, RZ, UR4 ;  /* 0x00000004ff047e24 */ /* 0x002fe4000f8e00ff */
[----:B0-----:R-:W-:-:S07]  /*1e30*/  IMAD.U32 R5, RZ, RZ, UR5 ;  /* 0x00000005ff057e24 */ /* 0x001fce000f8e00ff */
[----:B------:R-:W-:-:S07]  /*1e40*/  LEPC R20, `(.L_x_54) ;  /* 0x000000001014794e */ /* 0x000fce0000000000 */
[----:B--2---:R-:W-:Y:S05]  /*1e50*/  CALL.ABS.NOINC R8 ;  /* 0x0000000008007343 */ /* 0x004fea0003c00000 */
.L_x_54:
[----:B------:R-:W-:Y:S05]  /*1e60*/  BSYNC.RECONVERGENT B6 ;  /* 0x0000000000067941 */ /* 0x000fea0003800200 */
.L_x_53:
[----:B------:R-:W-:Y:S02]  /*1e70*/  ISETP.NE.AND P6, PT, R23, RZ, PT ;  /* 0x000000ff1700720c */ /* 0x000fe40003fc5270 */
[----:B------:R-:W-:Y:S02]  /*1e80*/  IADD3 R16, P0, PT, R16, 0x4, RZ ;  /* 0x0000000410107810 */ /* 0x000fe40007f1e0ff */
[----:B------:R-:W-:-:S03]  /*1e90*/  IADD3 R2, PT, PT, R2, 0x1, RZ ;  /* 0x0000000102027810 */ /* 0x000fc60007ffe0ff */
[----:B------:R-:W-:-:S06]  /*1ea0*/  IMAD.X R17, RZ, RZ, R17, P0 ;  /* 0x000000ffff117224 */ /* 0x000fcc00000e0611 */
[----:B------:R-:W-:Y:S05]  /*1eb0*/  @P6 BRA `(.L_x_55) ;  /* 0xfffffffc00a46947 */ /* 0x000fea000383ffff */
.L_x_38:
[----:B0-----:R-:W-:Y:S05]  /*1ec0*/  BSYNC.RECONVERGENT B7 ;  /* 0x0000000000077941 */ /* 0x001fea0003800200 */
.L_x_3:
[----:B------:R-:W-:Y:S01]  /*1ed0*/  MOV R0, 0x150 ;  /* 0x0000015000007802 */ /* 0x000fe20000000f00 */
[----:B------:R-:W0:Y:S01]  /*1ee0*/  LDCU.64 UR4, c[0x4][0x148] ;  /* 0x01002900ff0477ac */ /* 0x000e220008000a00 */
[----:B------:R-:W-:Y:S02]  /*1ef0*/  CS2R R6, SRZ ;  /* 0x0000000000067805 */ /* 0x000fe4000001ff00 */
[----:B------:R1:W2:Y:S01]  /*1f00*/  LDC.64 R2, c[0x4][R0] ;  /* 0x0100000000027b82 */ /* 0x0002a20000000a00 */
[----:B0-----:R-:W-:Y:S02]  /*1f10*/  IMAD.U32 R4, RZ, RZ, UR4 ;  /* 0x00000004ff047e24 */ /* 0x001fe4000f8e00ff */
[----:B-1----:R-:W-:-:S07]  /*1f20*/  IMAD.U32 R5, RZ, RZ, UR5 ;  /* 0x00000005ff057e24 */ /* 0x002fce000f8e00ff */
[----:B------:R-:W-:-:S07]  /*1f30*/  LEPC R20, `(.L_x_56) ;  /* 0x000000001014794e */ /* 0x000fce0000000000 */
[----:B--2---:R-:W-:Y:S05]  /*1f40*/  CALL.ABS.NOINC R2 ;  /* 0x0000000002007343 */ /* 0x004fea0003c00000 */
.L_x_56:
[----:B------:R-:W-:Y:S05]  /*1f50*/  EXIT ;  /* 0x000000000000794d */ /* 0x000fea0003800000 */
.L_x_57:
        /* <DEDUP_REMOVED lines=10> */
.L_x_60:


//--------------------- .nv.global.init           --------------------------
	.section	.nv.global.init,"aw",@progbits
.nv.global.init:
	.type		$str$1,@object
	.size		$str$1,($str - $str$1)
$str$1:
        /*0000*/ 	.byte	0x0a, 0x00
	.type		$str,@object
	.size		$str,(.L_40 - $str)
$str:
        /*0002*/ 	.byte	0x25, 0x64, 0x20, 0x00
.L_40:


//--------------------- .nv.shared.reserved.0     --------------------------
	.section	.nv.shared.reserved.0,"aw",@nobits
	.weak		__nv_reservedSMEM_offset_0_alias
	.size		__nv_reservedSMEM_offset_0_alias, 0, 64
	.other		__nv_reservedSMEM_offset_0_alias,@"STO_CUDA_RESERVED_SHARED STV_DEFAULT"
__nv_reservedSMEM_offset_0_alias:
	.zero		0
	.zero		64


//--------------------- .nv.global                --------------------------
	.section	.nv.global,"aw",@nobits
.nv.global:
	.type		_ZN34_INTERNAL_4bd98c47_4_k_cu_58a6bfe06thrust24THRUST_300001_SM_1000_NS12placeholders2_5E,@object
	.size		_ZN34_INTERNAL_4bd98c47_4_k_cu_58a6bfe06thrust24THRUST_300001_SM_1000_NS12placeholders2_5E,(_ZN34_INTERNAL_4bd98c47_4_k_cu_58a6bfe04cuda3std3__45__cpo6cbeginE - _ZN34_INTERNAL_4bd98c47_4_k_cu_58a6bfe06thrust24THRUST_300001_SM_1000_NS12placeholders2_5E)
_ZN34_INTERNAL_4bd98c47_4_k_cu_58a6bfe06thrust24THRUST_300001_SM_1000_NS12placeholders2_5E:
	.zero		1
	.type		_ZN34_INTERNAL_4bd98c47_4_k_cu_58a6bfe04cuda3std3__45__cpo6cbeginE,@object
	.size		_ZN34_INTERNAL_4bd98c47_4_k_cu_58a6bfe04cuda3std3__45__cpo6cbeginE,(_ZN34_INTERNAL_4bd98c47_4_k_cu_58a6bfe04cuda3std6ranges3__45__cpo6cbeginE - _ZN34_INTERNAL_4bd98c47_4_k_cu_58a6bfe04cuda3std3__45__cpo6cbeginE)
_ZN34_INTERNAL_4bd98c47_4_k_cu_58a6bfe04cuda3std3__45__cpo6cbeginE:
	.zero		1
	.type		_ZN34_INTERNAL_4bd98c47_4_k_cu_58a6bfe04cuda3std6ranges3__45__cpo6cbeginE,@object
	.size		_ZN34_INTERNAL_4bd98c47_4_k_cu_58a6bfe04cuda3std6ranges3__45__cpo6cbeginE,(_ZN34_INTERNAL_4bd98c47_4_k_cu_58a6bfe04cuda3std3__48in_placeE - _ZN34_INTERNAL_4bd98c47_4_k_cu_58a6bfe04cuda3std6ranges3__45__cpo6cbeginE)
_ZN34_INTERNAL_4bd98c47_4_k_cu_58a6bfe04cuda3std6ranges3__45__cpo6cbeginE:
	.zero		1
	.type		_ZN34_INTERNAL_4bd98c47_4_k_cu_58a6bfe04cuda3std3__48in_placeE,@object
	.size		_ZN34_INTERNAL_4bd98c47_4_k_cu_58a6bfe04cuda3std3__48in_placeE,(_ZN34_INTERNAL_4bd98c47_4_k_cu_58a6bfe04cuda3std6ranges3__45__cpo4sizeE - _ZN34_INTERNAL_4bd98c47_4_k_cu_58a6bfe04cuda3std3__48in_placeE)
_ZN34_INTERNAL_4bd98c47_4_k_cu_58a6bfe04cuda3std3__48in_placeE:
	.zero		1
	.type		_ZN34_INTERNAL_4bd98c47_4_k_cu_58a6bfe04cuda3std6ranges3__45__cpo4sizeE,@object
	.size		_ZN34_INTERNAL_4bd98c47_4_k_cu_58a6bfe04cuda3std6ranges3__45__cpo4sizeE,(_ZN34_INTERNAL_4bd98c47_4_k_cu_58a6bfe06thrust24THRUST_300001_SM_1000_NS12placeholders2_9E - _ZN34_INTERNAL_4bd98c47_4_k_cu_58a6bfe04cuda3std6ranges3__45__cpo4sizeE)
_ZN34_INTERNAL_4bd98c47_4_k_cu_58a6bfe04cuda3std6ranges3__45__cpo4sizeE:
	.zero		1
	.type		_ZN34_INTERNAL_4bd98c47_4_k_cu_58a6bfe06thrust24THRUST_300001_SM_1000_NS12placeholders2_9E,@object
	.size		_ZN34_INTERNAL_4bd98c47_4_k_cu_58a6bfe06thrust24THRUST_300001_SM_1000_NS12placeholders2_9E,(_ZN34_INTERNAL_4bd98c47_4_k_cu_58a6bfe04cuda3std3__45__cpo7crbeginE - _ZN34_INTERNAL_4bd98c47_4_k_cu_58a6bfe06thrust24THRUST_300001_SM_1000_NS12placeholders2_9E)
_ZN34_INTERNAL_4bd98c47_4_k_cu_58a6bfe06thrust24THRUST_300001_SM_1000_NS12placeholders2_9E:
	.zero		1
	.type		_ZN34_INTERNAL_4bd98c47_4_k_cu_58a6bfe04cuda3std3__45__cpo7crbeginE,@object
	.size		_ZN34_INTERNAL_4bd98c47_4_k_cu_58a6bfe04cuda3std3__45__cpo7crbeginE,(_ZN34_INTERNAL_4bd98c47_4_k_cu_58a6bfe04cuda3std6ranges3__45__cpo4nextE - _ZN34_INTERNAL_4bd98c47_4_k_cu_58a6bfe04cuda3std3__45__cpo7crbeginE)
_ZN34_INTERNAL_4bd98c47_4_k_cu_58a6bfe04cuda3std3__45__cpo7crbeginE:
	.zero		1
	.type		_ZN34_INTERNAL_4bd98c47_4_k_cu_58a6bfe04cuda3std6ranges3__45__cpo4nextE,@object
	.size		_ZN34_INTERNAL_4bd98c47_4_k_cu_58a6bfe04cuda3std6ranges3__45__cpo4nextE,(_ZN34_INTERNAL_4bd98c47_4_k_cu_58a6bfe04cuda3std6ranges3__45__cpo4swapE - _ZN34_INTERNAL_4bd98c47_4_k_cu_58a6bfe04cuda3std6ranges3__45__cpo4nextE)
_ZN34_INTERNAL_4bd98c47_4_k_cu_58a6bfe04cuda3std6ranges3__45__cpo4nextE:
	.zero		1
	.type		_ZN34_INTERNAL_4bd98c47_4_k_cu_58a6bfe04cuda3std6ranges3__45__cpo4swapE,@object
	.size		_ZN34_INTERNAL_4bd98c47_4_k_cu_58a6bfe04cuda3std6ranges3__45__cpo4swapE,(_ZN34_INTERNAL_4bd98c47_4_k_cu_58a6bfe06thrust24THRUST_300001_SM_1000_NS12placeholders2_1E - _ZN34_INTERNAL_4bd98c47_4_k_cu_58a6bfe04cuda3std6ranges3__45__cpo4swapE)
_ZN34_INTERNAL_4bd98c47_4_k_cu_58a6bfe04cuda3std6ranges3__45__cpo4swapE:
	.zero		1
	.type		_ZN34_INTERNAL_4bd98c47_4_k_cu_58a6bfe06thrust24THRUST_300001_SM_1000_NS12placeholders2_1E,@object
	.size		_ZN34_INTERNAL_4bd98c47_4_k_cu_58a6bfe06thrust24THRUST_300001_SM_1000_NS12placeholders2_1E,(_ZN34_INTERNAL_4bd98c47_4_k_cu_58a6bfe06thrust24THRUST_300001_SM_1000_NS12placeholders2_3E - _ZN34_INTERNAL_4bd98c47_4_k_cu_58a6bfe06thrust24THRUST_300001_SM_1000_NS12placeholders2_1E)
_ZN34_INTERNAL_4bd98c47_4_k_cu_58a6bfe06thrust24THRUST_300001_SM_1000_NS12placeholders2_1E:
	.zero		1
	.type		_ZN34_INTERNAL_4bd98c47_4_k_cu_58a6bfe06thrust24THRUST_300001_SM_1000_NS12placeholders2_3E,@object
	.size		_ZN34_INTERNAL_4bd98c47_4_k_cu_58a6bfe06thrust24THRUST_300001_SM_1000_NS12placeholders2_3E,(_ZN34_INTERNAL_4bd98c47_4_k_cu_58a6bfe04cuda3std3__45__cpo5beginE - _ZN34_INTERNAL_4bd98c47_4_k_cu_58a6bfe06thrust24THRUST_300001_SM_1000_NS12placeholders2_3E)
_ZN34_INTERNAL_4bd98c47_4_k_cu_58a6bfe06thrust24THRUST_300001_SM_1000_NS12placeholders2_3E:
	.zero		1
	.type		_ZN34_INTERNAL_4bd98c47_4_k_cu_58a6bfe04cuda3std3__45__cpo5beginE,@object
	.size		_ZN34_INTERNAL_4bd98c47_4_k_cu_58a6bfe04cuda3std3__45__cpo5beginE,(_ZN34_INTERNAL_4bd98c47_4_k_cu_58a6bfe04cuda3std6ranges3__45__cpo5beginE - _ZN34_INTERNAL_4bd98c47_4_k_cu_58a6bfe04cuda3std3__45__cpo5beginE)
_ZN34_INTERNAL_4bd98c47_4_k_cu_58a6bfe04cuda3std3__45__cpo5beginE:
	.zero		1
	.type		_ZN34_INTERNAL_4bd98c47_4_k_cu_58a6bfe04cuda3std6ranges3__45__cpo5beginE,@object
	.size		_ZN34_INTERNAL_4bd98c47_4_k_cu_58a6bfe04cuda3std6ranges3__45__cpo5beginE,(_ZN34_INTERNAL_4bd98c47_4_k_cu_58a6bfe04cuda3std3__436_GLOBAL__N__4bd98c47_4_k_cu_58a6bfe06ignoreE - _ZN34_INTERNAL_4bd98c47_4_k_cu_58a6bfe04cuda3std6ranges3__45__cpo5beginE)
_ZN34_INTERNAL_4bd98c47_4_k_cu_58a6bfe04cuda3std6ranges3__45__cpo5beginE:
	.zero		1
	.type		_ZN34_INTERNAL_4bd98c47_4_k_cu_58a6bfe04cuda3std3__436_GLOBAL__N__4bd98c47_4_k_cu_58a6bfe06ignoreE,@object
	.size		_ZN34_INTERNAL_4bd98c47_4_k_cu_58a6bfe04cuda3std3__436_GLOBAL__N__4bd98c47_4_k_cu_58a6bfe06ignoreE,(_ZN34_INTERNAL_4bd98c47_4_k_cu_58a6bfe04cuda3std6ranges3__45__cpo4dataE - _ZN34_INTERNAL_4bd98c47_4_k_cu_58a6bfe04cuda3std3__436_GLOBAL__N__4bd98c47_4_k_cu_58a6bfe06ignoreE)
_ZN34_INTERNAL_4bd98c47_4_k_cu_58a6bfe04cuda3std3__436_GLOBAL__N__4bd98c47_4_k_cu_58a6bfe06ignoreE:
	.zero		1
	.type		_ZN34_INTERNAL_4bd98c47_4_k_cu_58a6bfe04cuda3std6ranges3__45__cpo4dataE,@object
	.size		_ZN34_INTERNAL_4bd98c47_4_k_cu_58a6bfe04cuda3std6ranges3__45__cpo4dataE,(_ZN34_INTERNAL_4bd98c47_4_k_cu_58a6bfe06thrust24THRUST_300001_SM_1000_NS12placeholders2_7E - _ZN34_INTERNAL_4bd98c47_4_k_cu_58a6bfe04cuda3std6ranges3__45__cpo4dataE)
_ZN34_INTERNAL_4bd98c47_4_k_cu_58a6bfe04cuda3std6ranges3__45__cpo4dataE:
	.zero		1
	.type		_ZN34_INTERNAL_4bd98c47_4_k_cu_58a6bfe06thrust24THRUST_300001_SM_1000_NS12placeholders2_7E,@object
	.size		_ZN34_INTERNAL_4bd98c47_4_k_cu_58a6bfe06thrust24THRUST_300001_SM_1000_NS12placeholders2_7E,(_ZN34_INTERNAL_4bd98c47_4_k_cu_58a6bfe04cuda3std3__45__cpo6rbeginE - _ZN34_INTERNAL_4bd98c47_4_k_cu_58a6bfe06thrust24THRUST_300001_SM_1000_NS12placeholders2_7E)
_ZN34_INTERNAL_4bd98c47_4_k_cu_58a6bfe06thrust24THRUST_300001_SM_1000_NS12placeholders2_7E:
	.zero		1
	.type		_ZN34_INTERNAL_4bd98c47_4_k_cu_58a6bfe04cuda3std3__45__cpo6rbeginE,@object
	.size		_ZN34_INTERNAL_4bd98c47_4_k_cu_58a6bfe04cuda3std3__45__cpo6rbeginE,(_ZN34_INTERNAL_4bd98c47_4_k_cu_58a6bfe04cuda3std6ranges3__45__cpo7advanceE - _ZN34_INTERNAL_4bd98c47_4_k_cu_58a6bfe04cuda3std3__45__cpo6rbeginE)
_ZN34_INTERNAL_4bd98c47_4_k_cu_58a6bfe04cuda3std3__45__cpo6rbeginE:
	.zero		1
	.type		_ZN34_INTERNAL_4bd98c47_4_k_cu_58a6bfe04cuda3std6ranges3__45__cpo7advanceE,@object
	.size		_ZN34_INTERNAL_4bd98c47_4_k_cu_58a6bfe04cuda3std6ranges3__45__cpo7advanceE,(_ZN34_INTERNAL_4bd98c47_4_k_cu_58a6bfe04cuda3std3__47nulloptE - _ZN34_INTERNAL_4bd98c47_4_k_cu_58a6bfe04cuda3std6ranges3__45__cpo7advanceE)
_ZN34_INTERNAL_4bd98c47_4_k_cu_58a6bfe04cuda3std6ranges3__45__cpo7advanceE:
	.zero		1
	.type		_ZN34_INTERNAL_4bd98c47_4_k_cu_58a6bfe04cuda3std3__47nulloptE,@object
	.size		_ZN34_INTERNAL_4bd98c47_4_k_cu_58a6bfe04cuda3std3__47nulloptE,(_ZN34_INTERNAL_4bd98c47_4_k_cu_58a6bfe04cuda3std6ranges3__45__cpo8distanceE - _ZN34_INTERNAL_4bd98c47_4_k_cu_58a6bfe04cuda3std3__47nulloptE)
_ZN34_INTERNAL_4bd98c47_4_k_cu_58a6bfe04cuda3std3__47nulloptE:
	.zero		1
	.type		_ZN34_INTERNAL_4bd98c47_4_k_cu_58a6bfe04cuda3std6ranges3__45__cpo8distanceE,@object
	.size		_ZN34_INTERNAL_4bd98c47_4_k_cu_58a6bfe04cuda3std6ranges3__45__cpo8distanceE,(_ZN34_INTERNAL_4bd98c47_4_k_cu_58a6bfe06thrust24THRUST_300001_SM_1000_NS12placeholders2_6E - _ZN34_INTERNAL_4bd98c47_4_k_cu_58a6bfe04cuda3std6ranges3__45__cpo8distanceE)
_ZN34_INTERNAL_4bd98c47_4_k_cu_58a6bfe04cuda3std6ranges3__45__cpo8distanceE:
	.zero		1
	.type		_ZN34_INTERNAL_4bd98c47_4_k_cu_58a6bfe06thrust24THRUST_300001_SM_1000_NS12placeholders2_6E,@object
	.size		_ZN34_INTERNAL_4bd98c47_4_k_cu_58a6bfe06thrust24THRUST_300001_SM_1000_NS12placeholders2_6E,(_ZN34_INTERNAL_4bd98c47_4_k_cu_58a6bfe04cuda3std3__45__cpo4cendE - _ZN34_INTERNAL_4bd98c47_4_k_cu_58a6bfe06thrust24THRUST_300001_SM_1000_NS12placeholders2_6E)
_ZN34_INTERNAL_4bd98c47_4_k_cu_58a6bfe06thrust24THRUST_300001_SM_1000_NS12placeholders2_6E:
	.zero		1
	.type		_ZN34_INTERNAL_4bd98c47_4_k_cu_58a6bfe04cuda3std3__45__cpo4cendE,@object
	.size		_ZN34_INTERNAL_4bd98c47_4_k_cu_58a6bfe04cuda3std3__45__cpo4cendE,(_ZN34_INTERNAL_4bd98c47_4_k_cu_58a6bfe04cuda3std6ranges3__45__cpo4cendE - _ZN34_INTERNAL_4bd98c47_4_k_cu_58a6bfe04cuda3std3__45__cpo4cendE)
_ZN34_INTERNAL_4bd98c47_4_k_cu_58a6bfe04cuda3std3__45__cpo4cendE:
	.zero		1
	.type		_ZN34_INTERNAL_4bd98c47_4_k_cu_58a6bfe04cuda3std6ranges3__45__cpo4cendE,@object
	.size		_ZN34_INTERNAL_4bd98c47_4_k_cu_58a6bfe04cuda3std6ranges3__45__cpo4cendE,(_ZN34_INTERNAL_4bd98c47_4_k_cu_58a6bfe04cuda3std3__420unreachable_sentinelE - _ZN34_INTERNAL_4bd98c47_4_k_cu_58a6bfe04cuda3std6ranges3__45__cpo4cendE)
_ZN34_INTERNAL_4bd98c47_4_k_cu_58a6bfe04cuda3std6ranges3__45__cpo4cendE:
	.zero		1
	.type		_ZN34_INTERNAL_4bd98c47_4_k_cu_58a6bfe04cuda3std3__420unreachable_sentinelE,@object
	.size		_ZN34_INTERNAL_4bd98c47_4_k_cu_58a6bfe04cuda3std3__420unreachable_sentinelE,(_ZN34_INTERNAL_4bd98c47_4_k_cu_58a6bfe04cuda3std6ranges3__45__cpo5ssizeE - _ZN34_INTERNAL_4bd98c47_4_k_cu_58a6bfe04cuda3std3__420unreachable_sentinelE)
_ZN34_INTERNAL_4bd98c47_4_k_cu_58a6bfe04cuda3std3__420unreachable_sentinelE:
	.zero		1
	.type		_ZN34_INTERNAL_4bd98c47_4_k_cu_58a6bfe04cuda3std6ranges3__45__cpo5ssizeE,@object
	.size		_ZN34_INTERNAL_4bd98c47_4_k_cu_58a6bfe04cuda3std6ranges3__45__cpo5ssizeE,(_ZN34_INTERNAL_4bd98c47_4_k_cu_58a6bfe06thrust24THRUST_300001_SM_1000_NS12placeholders3_10E - _ZN34_INTERNAL_4bd98c47_4_k_cu_58a6bfe04cuda3std6ranges3__45__cpo5ssizeE)
_ZN34_INTERNAL_4bd98c47_4_k_cu_58a6bfe04cuda3std6ranges3__45__cpo5ssizeE:
	.zero		1
	.type		_ZN34_INTERNAL_4bd98c47_4_k_cu_58a6bfe06thrust24THRUST_300001_SM_1000_NS12placeholders3_10E,@object
	.size		_ZN34_INTERNAL_4bd98c47_4_k_cu_58a6bfe06thrust24THRUST_300001_SM_1000_NS12placeholders3_10E,(_ZN34_INTERNAL_4bd98c47_4_k_cu_58a6bfe04cuda3std3__45__cpo5crendE - _ZN34_INTERNAL_4bd98c47_4_k_cu_58a6bfe06thrust24THRUST_300001_SM_1000_NS12placeholders3_10E)
_ZN34_INTERNAL_4bd98c47_4_k_cu_58a6bfe06thrust24THRUST_300001_SM_1000_NS12placeholders3_10E:
	.zero		1
	.type		_ZN34_INTERNAL_4bd98c47_4_k_cu_58a6bfe04cuda3std3__45__cpo5crendE,@object
	.size		_ZN34_INTERNAL_4bd98c47_4_k_cu_58a6bfe04cuda3std3__45__cpo5crendE,(_ZN34_INTERNAL_4bd98c47_4_k_cu_58a6bfe04cuda3std6ranges3__45__cpo4prevE - _ZN34_INTERNAL_4bd98c47_4_k_cu_58a6bfe04cuda3std3__45__cpo5crendE)
_ZN34_INTERNAL_4bd98c47_4_k_cu_58a6bfe04cuda3std3__45__cpo5crendE:
	.zero		1
	.type		_ZN34_INTERNAL_4bd98c47_4_k_cu_58a6bfe04cuda3std6ranges3__45__cpo4prevE,@object
	.size		_ZN34_INTERNAL_4bd98c47_4_k_cu_58a6bfe04cuda3std6ranges3__45__cpo4prevE,(_ZN34_INTERNAL_4bd98c47_4_k_cu_58a6bfe04cuda3std6ranges3__45__cpo9iter_moveE - _ZN34_INTERNAL_4bd98c47_4_k_cu_58a6bfe04cuda3std6ranges3__45__cpo4prevE)
_ZN34_INTERNAL_4bd98c47_4_k_cu_58a6bfe04cuda3std6ranges3__45__cpo4prevE:
	.zero		1
	.type		_ZN34_INTERNAL_4bd98c47_4_k_cu_58a6bfe04cuda3std6ranges3__45__cpo9iter_moveE,@object
	.size		_ZN34_INTERNAL_4bd98c47_4_k_cu_58a6bfe04cuda3std6ranges3__45__cpo9iter_moveE,(_ZN34_INTERNAL_4bd98c47_4_k_cu_58a6bfe06thrust24THRUST_300001_SM_1000_NS12placeholders2_2E - _ZN34_INTERNAL_4bd98c47_4_k_cu_58a6bfe04cuda3std6ranges3__45__cpo9iter_moveE)
_ZN34_INTERNAL_4bd98c47_4_k_cu_58a6bfe04cuda3std6ranges3__45__cpo9iter_moveE:
	.zero		1
	.type		_ZN34_INTERNAL_4bd98c47_4_k_cu_58a6bfe06thrust24THRUST_300001_SM_1000_NS12placeholders2_2E,@object
	.size		_ZN34_INTERNAL_4bd98c47_4_k_cu_58a6bfe06thrust24THRUST_300001_SM_1000_NS12placeholders2_2E,(_ZN34_INTERNAL_4bd98c47_4_k_cu_58a6bfe06thrust24THRUST_300001_SM_1000_NS12placeholders2_4E - _ZN34_INTERNAL_4bd98c47_4_k_cu_58a6bfe06thrust24THRUST_300001_SM_1000_NS12placeholders2_2E)
_ZN34_INTERNAL_4bd98c47_4_k_cu_58a6bfe06thrust24THRUST_300001_SM_1000_NS12placeholders2_2E:
	.zero		1
	.type		_ZN34_INTERNAL_4bd98c47_4_k_cu_58a6bfe06thrust24THRUST_300001_SM_1000_NS12placeholders2_4E,@object
	.size		_ZN34_INTERNAL_4bd98c47_4_k_cu_58a6bfe06thrust24THRUST_300001_SM_1000_NS12placeholders2_4E,(_ZN34_INTERNAL_4bd98c47_4_k_cu_58a6bfe04cuda3std3__45__cpo3endE - _ZN34_INTERNAL_4bd98c47_4_k_cu_58a6bfe06thrust24THRUST_300001_SM_1000_NS12placeholders2_4E)
_ZN34_INTERNAL_4bd98c47_4_k_cu_58a6bfe06thrust24THRUST_300001_SM_1000_NS12placeholders2_4E:
	.zero		1
	.type		_ZN34_INTERNAL_4bd98c47_4_k_cu_58a6bfe04cuda3std3__45__cpo3endE,@object
	.size		_ZN34_INTERNAL_4bd98c47_4_k_cu_58a6bfe04cuda3std3__45__cpo3endE,(_ZN34_INTERNAL_4bd98c47_4_k_cu_58a6bfe04cuda3std6ranges3__45__cpo3endE - _ZN34_INTERNAL_4bd98c47_4_k_cu_58a6bfe04cuda3std3__45__cpo3endE)
_ZN34_INTERNAL_4bd98c47_4_k_cu_58a6bfe04cuda3std3__45__cpo3endE:
	.zero		1
	.type		_ZN34_INTERNAL_4bd98c47_4_k_cu_58a6bfe04cuda3std6ranges3__45__cpo3endE,@object
	.size		_ZN34_INTERNAL_4bd98c47_4_k_cu_58a6bfe04cuda3std6ranges3__45__cpo3endE,(_ZN34_INTERNAL_4bd98c47_4_k_cu_58a6bfe04cuda3std3__419piecewise_constructE - _ZN34_INTERNAL_4bd98c47_4_k_cu_58a6bfe04cuda3std6ranges3__45__cpo3endE)
_ZN34_INTERNAL_4bd98c47_4_k_cu_58a6bfe04cuda3std6ranges3__45__cpo3endE:
	.zero		1
	.type		_ZN34_INTERNAL_4bd98c47_4_k_cu_58a6bfe04cuda3std3__419piecewise_constructE,@object
	.size		_ZN34_INTERNAL_4bd98c47_4_k_cu_58a6bfe04cuda3std3__419piecewise_constructE,(_ZN34_INTERNAL_4bd98c47_4_k_cu_58a6bfe04cuda3std6ranges3__45__cpo5cdataE - _ZN34_INTERNAL_4bd98c47_4_k_cu_58a6bfe04cuda3std3__419piecewise_constructE)
_ZN34_INTERNAL_4bd98c47_4_k_cu_58a6bfe04cuda3std3__419piecewise_constructE:
	.zero		1
	.type		_ZN34_INTERNAL_4bd98c47_4_k_cu_58a6bfe04cuda3std6ranges3__45__cpo5cdataE,@object
	.size		_ZN34_INTERNAL_4bd98c47_4_k_cu_58a6bfe04cuda3std6ranges3__45__cpo5cdataE,(_ZN34_INTERNAL_4bd98c47_4_k_cu_58a6bfe06thrust24THRUST_300001_SM_1000_NS12placeholders2_8E - _ZN34_INTERNAL_4bd98c47_4_k_cu_58a6bfe04cuda3std6ranges3__45__cpo5cdataE)
_ZN34_INTERNAL_4bd98c47_4_k_cu_58a6bfe04cuda3std6ranges3__45__cpo5cdataE:
	.zero		1
	.type		_ZN34_INTERNAL_4bd98c47_4_k_cu_58a6bfe06thrust24THRUST_300001_SM_1000_NS12placeholders2_8E,@object
	.size		_ZN34_INTERNAL_4bd98c47_4_k_cu_58a6bfe06thrust24THRUST_300001_SM_1000_NS12placeholders2_8E,(_ZN34_INTERNAL_4bd98c47_4_k_cu_58a6bfe04cuda3std3__45__cpo4rendE - _ZN34_INTERNAL_4bd98c47_4_k_cu_58a6bfe06thrust24THRUST_300001_SM_1000_NS12placeholders2_8E)
_ZN34_INTERNAL_4bd98c47_4_k_cu_58a6bfe06thrust24THRUST_300001_SM_1000_NS12placeholders2_8E:
	.zero		1
	.type		_ZN34_INTERNAL_4bd98c47_4_k_cu_58a6bfe04cuda3std3__45__cpo4rendE,@object
	.size		_ZN34_INTERNAL_4bd98c47_4_k_cu_58a6bfe04cuda3std3__45__cpo4rendE,(_ZN34_INTERNAL_4bd98c47_4_k_cu_58a6bfe04cuda3std6ranges3__45__cpo9iter_swapE - _ZN34_INTERNAL_4bd98c47_4_k_cu_58a6bfe04cuda3std3__45__cpo4rendE)
_ZN34_INTERNAL_4bd98c47_4_k_cu_58a6bfe04cuda3std3__45__cpo4rendE:
	.zero		1
	.type		_ZN34_INTERNAL_4bd98c47_4_k_cu_58a6bfe04cuda3std6ranges3__45__cpo9iter_swapE,@object
	.size		_ZN34_INTERNAL_4bd98c47_4_k_cu_58a6bfe04cuda3std6ranges3__45__cpo9iter_swapE,(_ZN34_INTERNAL_4bd98c47_4_k_cu_58a6bfe04cuda3std3__48unexpectE - _ZN34_INTERNAL_4bd98c47_4_k_cu_58a6bfe04cuda3std6ranges3__45__cpo9iter_swapE)
_ZN34_INTERNAL_4bd98c47_4_k_cu_58a6bfe04cuda3std6ranges3__45__cpo9iter_swapE:
	.zero		1
	.type		_ZN34_INTERNAL_4bd98c47_4_k_cu_58a6bfe04cuda3std3__48unexpectE,@object
	.size		_ZN34_INTERNAL_4bd98c47_4_k_cu_58a6bfe04cuda3std3__48unexpectE,(_ZN34_INTERNAL_4bd98c47_4_k_cu_58a6bfe06thrust24THRUST_300001_SM_1000_NS6system6detail10sequential3seqE - _ZN34_INTERNAL_4bd98c47_4_k_cu_58a6bfe04cuda3std3__48unexpectE)
_ZN34_INTERNAL_4bd98c47_4_k_cu_58a6bfe04cuda3std3__48unexpectE:
	.zero		1
	.type		_ZN34_INTERNAL_4bd98c47_4_k_cu_58a6bfe06thrust24THRUST_300001_SM_1000_NS6system6detail10sequential3seqE,@object
	.size		_ZN34_INTERNAL_4bd98c47_4_k_cu_58a6bfe06thrust24THRUST_300001_SM_1000_NS6system6detail10sequential3seqE,(.L_29 - _ZN34_INTERNAL_4bd98c47_4_k_cu_58a6bfe06thrust24THRUST_300001_SM_1000_NS6system6detail10sequential3seqE)
_ZN34_INTERNAL_4bd98c47_4_k_cu_58a6bfe06thrust24THRUST_300001_SM_1000_NS6system6detail10sequential3seqE:
	.zero		1
.L_29:


//--------------------- .nv.shared._Z16BlockSortKernel2PiS_S_ii --------------------------
	.section	.nv.shared._Z16BlockSortKernel2PiS_S_ii,"aw",@nobits
	.sectionflags	@""
	.align	16
.nv.shared._Z16BlockSortKernel2PiS_S_ii:
	.zero		38080


//--------------------- .nv.constant0._ZN3cub18CUB_300001_SM_10006detail11EmptyKernelIvEEvv --------------------------
	.section	.nv.constant0._ZN3cub18CUB_300001_SM_10006detail11EmptyKernelIvEEvv,"a",@progbits
	.sectionflags	@""
	.align	4
.nv.constant0._ZN3cub18CUB_300001_SM_10006detail11EmptyKernelIvEEvv:
	.zero		896


//--------------------- .nv.constant0._Z16BlockSortKernel2PiS_S_ii --------------------------
	.section	.nv.constant0._Z16BlockSortKernel2PiS_S_ii,"a",@progbits
	.sectionflags	@""
	.align	4
.nv.constant0._Z16BlockSortKernel2PiS_S_ii:
	.zero		928


//--------------------- .nv.constant0._Z11printArray0Pii --------------------------
	.section	.nv.constant0._Z11printArray0Pii,"a",@progbits
	.sectionflags	@""
	.align	4
.nv.constant0._Z11printArray0Pii:
	.zero		908


//--------------------- SYMBOLS --------------------------

	.type		.nv.reservedSmem.offset0,@object
	.size		.nv.reservedSmem.offset0,0x4
	.type		.nv.reservedSmem.cap,@object
	.size		.nv.reservedSmem.cap,0x4
	.type		vprintf,@function
